	.target	sm_90a

	.elftype	@"ET_EXEC"


//--------------------- .note.nv.tkinfo           --------------------------
	.section	.note.nv.tkinfo,"",@"SHT_NOTE"
	.sectionflags	@"SHF_NOTE_NV_TKINFO"
	.tkinfo
        /*0018*/ 	.word	0x00000002
        /*0030*/ 	.string	""
        /*0030*/ 	.string	"ptxas"
        /*0030*/ 	.string	"Cuda compilation tools, release 13.0, V13.0.88"
        /*0030*/ 	.string	"Build cuda_13.0.r13.0/compiler.36424714_0"
        /*0030*/ 	.string	"-arch sm_90a -m 64 "



//--------------------- .note.nv.cuinfo           --------------------------
	.section	.note.nv.cuinfo,"",@"SHT_NOTE"
	.sectionflags	@"SHF_NOTE_NV_CUINFO"
        /*0018*/ 	.short	0x0002
        /*001a*/ 	.short	0x005a
        /*001c*/ 	.short	0x0082
	.zero		2


//--------------------- .nv.info                  --------------------------
	.section	.nv.info,"",@"SHT_CUDA_INFO"
	.align	4


	//----- nvinfo : EIATTR_REGCOUNT
	.align		4
        /*0000*/ 	.byte	0x04, 0x2f
        /*0002*/ 	.short	(.L_12 - .L_11)
	.align		4
.L_11:
        /*0004*/ 	.word	index@(_ZN7cutlass13device_kernelINS_4conv6kernel13ConvUniversalINS1_16ConvProblemShapeILNS1_8OperatorE2ELi2EEENS1_10collective14CollectiveConvINS1_46MainloopSm90TmaGmmaWarpSpecializedImplicitGemmILS5_2ELi9ELi2EN4cute5tupleIJNSA_1CILi1EEESD_SD_EEENS1_36KernelImplicitTmaWarpSpecializedSm90ELi1EEENSB_IJNSC_ILi128EEENSB_IJNSC_ILi64EEEEEESJ_EEENS_6half_tESL_NSA_8TiledMMAINSA_8MMA_AtomIJNSA_4SM904GMMA25MMA_64x64x16_F32F16F16_SSILNSP_5MajorE1ELSR_1ELNSP_7ScaleInE1ELSS_1EEEEEENSA_6LayoutISE_NSB_IJNSC_ILi0EEESW_SW_EEEEENSB_IJNSA_10UnderscoreESZ_SZ_EEEEENS7_6detail26Sm90ImplicitGemmTileTraitsINSA_13SM90_TMA_LOADENSA_14ComposedLayoutINSA_7SwizzleILi3ELi4ELi3EEENSA_18smem_ptr_flag_bitsILi16EEENSV_INSB_IJNSB_IJSI_NSC_ILi2EEEEEENSB_IJNSC_ILi8EEES1C_EEENSB_IJSD_NSC_ILi9EEEEEEEEENSB_IJNSB_IJSD_NSC_ILi4096EEEEEENSB_IJSI_NSC_ILi512EEEEEENSB_IJSW_NSC_ILi8192EEEEEEEEEEEEEvEENS13_INSA_20SM90_TMA_LOAD_IM2COLENS15_IS17_S19_NSV_INSB_IJNSB_IJSI_SD_EEES1D_S1F_EEENSB_IJNSB_IJSD_SW_EEES1K_NSB_IJSW_S1H_EEEEEEEEEEvEEEENS_8epilogue10collective6detail29Sm90TmaWarpSpecializedAdapterINS22_15DefaultEpilogueISL_NSB_IJlNSB_IJSD_llEEESW_EEES27_NS21_6thread17LinearCombinationISL_Li1EffLNS28_9ScaleType4KindE0ELNS_15FloatRoundStyleE2ESL_EENS_4gemm15EpilogueDefaultEEEEEvvEEEEvNT_6ParamsE)
        /*0008*/ 	.word	0x0000006a


	//----- nvinfo : EIATTR_FRAME_SIZE
	.align		4
.L_12:
        /*000c*/ 	.byte	0x04, 0x11
        /*000e*/ 	.short	(.L_14 - .L_13)
	.align		4
.L_13:
        /*0010*/ 	.word	index@(_ZN7cutlass13device_kernelINS_4conv6kernel13ConvUniversalINS1_16ConvProblemShapeILNS1_8OperatorE2ELi2EEENS1_10collective14CollectiveConvINS1_46MainloopSm90TmaGmmaWarpSpecializedImplicitGemmILS5_2ELi9ELi2EN4cute5tupleIJNSA_1CILi1EEESD_SD_EEENS1_36KernelImplicitTmaWarpSpecializedSm90ELi1EEENSB_IJNSC_ILi128EEENSB_IJNSC_ILi64EEEEEESJ_EEENS_6half_tESL_NSA_8TiledMMAINSA_8MMA_AtomIJNSA_4SM904GMMA25MMA_64x64x16_F32F16F16_SSILNSP_5MajorE1ELSR_1ELNSP_7ScaleInE1ELSS_1EEEEEENSA_6LayoutISE_NSB_IJNSC_ILi0EEESW_SW_EEEEENSB_IJNSA_10UnderscoreESZ_SZ_EEEEENS7_6detail26Sm90ImplicitGemmTileTraitsINSA_13SM90_TMA_LOADENSA_14ComposedLayoutINSA_7SwizzleILi3ELi4ELi3EEENSA_18smem_ptr_flag_bitsILi16EEENSV_INSB_IJNSB_IJSI_NSC_ILi2EEEEEENSB_IJNSC_ILi8EEES1C_EEENSB_IJSD_NSC_ILi9EEEEEEEEENSB_IJNSB_IJSD_NSC_ILi4096EEEEEENSB_IJSI_NSC_ILi512EEEEEENSB_IJSW_NSC_ILi8192EEEEEEEEEEEEEvEENS13_INSA_20SM90_TMA_LOAD_IM2COLENS15_IS17_S19_NSV_INSB_IJNSB_IJSI_SD_EEES1D_S1F_EEENSB_IJNSB_IJSD_SW_EEES1K_NSB_IJSW_S1H_EEEEEEEEEEvEEEENS_8epilogue10collective6detail29Sm90TmaWarpSpecializedAdapterINS22_15DefaultEpilogueISL_NSB_IJlNSB_IJSD_llEEESW_EEES27_NS21_6thread17LinearCombinationISL_Li1EffLNS28_9ScaleType4KindE0ELNS_15FloatRoundStyleE2ESL_EENS_4gemm15EpilogueDefaultEEEEEvvEEEEvNT_6ParamsE)
        /*0014*/ 	.word	0x00000000


	//----- nvinfo : EIATTR_MIN_STACK_SIZE
	.align		4
.L_14:
        /*0018*/ 	.byte	0x04, 0x12
        /*001a*/ 	.short	(.L_16 - .L_15)
	.align		4
.L_15:
        /*001c*/ 	.word	index@(_ZN7cutlass13device_kernelINS_4conv6kernel13ConvUniversalINS1_16ConvProblemShapeILNS1_8OperatorE2ELi2EEENS1_10collective14CollectiveConvINS1_46MainloopSm90TmaGmmaWarpSpecializedImplicitGemmILS5_2ELi9ELi2EN4cute5tupleIJNSA_1CILi1EEESD_SD_EEENS1_36KernelImplicitTmaWarpSpecializedSm90ELi1EEENSB_IJNSC_ILi128EEENSB_IJNSC_ILi64EEEEEESJ_EEENS_6half_tESL_NSA_8TiledMMAINSA_8MMA_AtomIJNSA_4SM904GMMA25MMA_64x64x16_F32F16F16_SSILNSP_5MajorE1ELSR_1ELNSP_7ScaleInE1ELSS_1EEEEEENSA_6LayoutISE_NSB_IJNSC_ILi0EEESW_SW_EEEEENSB_IJNSA_10UnderscoreESZ_SZ_EEEEENS7_6detail26Sm90ImplicitGemmTileTraitsINSA_13SM90_TMA_LOADENSA_14ComposedLayoutINSA_7SwizzleILi3ELi4ELi3EEENSA_18smem_ptr_flag_bitsILi16EEENSV_INSB_IJNSB_IJSI_NSC_ILi2EEEEEENSB_IJNSC_ILi8EEES1C_EEENSB_IJSD_NSC_ILi9EEEEEEEEENSB_IJNSB_IJSD_NSC_ILi4096EEEEEENSB_IJSI_NSC_ILi512EEEEEENSB_IJSW_NSC_ILi8192EEEEEEEEEEEEEvEENS13_INSA_20SM90_TMA_LOAD_IM2COLENS15_IS17_S19_NSV_INSB_IJNSB_IJSI_SD_EEES1D_S1F_EEENSB_IJNSB_IJSD_SW_EEES1K_NSB_IJSW_S1H_EEEEEEEEEEvEEEENS_8epilogue10collective6detail29Sm90TmaWarpSpecializedAdapterINS22_15DefaultEpilogueISL_NSB_IJlNSB_IJSD_llEEESW_EEES27_NS21_6thread17LinearCombinationISL_Li1EffLNS28_9ScaleType4KindE0ELNS_15FloatRoundStyleE2ESL_EENS_4gemm15EpilogueDefaultEEEEEvvEEEEvNT_6ParamsE)
        /*0020*/ 	.word	0x00000000
.L_16:


//--------------------- .nv.compat                --------------------------
	.section	.nv.compat,"",@"SHT_CUDA_COMPAT_INFO"
	.align	4
        /*0000*/ 	.byte	0x02, 0x09, 0x01, 0x00, 0x02, 0x02, 0x04, 0x00, 0x02, 0x05, 0x05, 0x00, 0x03, 0x07, 0x01, 0x01
        /*0010*/ 	.byte	0x02, 0x03, 0x01, 0x00, 0x02, 0x06, 0x01, 0x00, 0x04, 0x0b, 0x08, 0x00, 0x00, 0x00, 0x00, 0x00
        /*0020*/ 	.byte	0x00, 0x00, 0x00, 0x00


//--------------------- .nv.info._ZN7cutlass13device_kernelINS_4conv6kernel13ConvUniversalINS1_16ConvProblemShapeILNS1_8OperatorE2ELi2EEENS1_10collective14CollectiveConvINS1_46MainloopSm90TmaGmmaWarpSpecializedImplicitGemmILS5_2ELi9ELi2EN4cute5tupleIJNSA_1CILi1EEESD_SD_EEENS1_36KernelImplicitTmaWarpSpecializedSm90ELi1EEENSB_IJNSC_ILi128EEENSB_IJNSC_ILi64EEEEEESJ_EEENS_6half_tESL_NSA_8TiledMMAINSA_8MMA_AtomIJNSA_4SM904GMMA25MMA_64x64x16_F32F16F16_SSILNSP_5MajorE1ELSR_1ELNSP_7ScaleInE1ELSS_1EEEEEENSA_6LayoutISE_NSB_IJNSC_ILi0EEESW_SW_EEEEENSB_IJNSA_10UnderscoreESZ_SZ_EEEEENS7_6detail26Sm90ImplicitGemmTileTraitsINSA_13SM90_TMA_LOADENSA_14ComposedLayoutINSA_7SwizzleILi3ELi4ELi3EEENSA_18smem_ptr_flag_bitsILi16EEENSV_INSB_IJNSB_IJSI_NSC_ILi2EEEEEENSB_IJNSC_ILi8EEES1C_EEENSB_IJSD_NSC_ILi9EEEEEEEEENSB_IJNSB_IJSD_NSC_ILi4096EEEEEENSB_IJSI_NSC_ILi512EEEEEENSB_IJSW_NSC_ILi8192EEEEEEEEEEEEEvEENS13_INSA_20SM90_TMA_LOAD_IM2COLENS15_IS17_S19_NSV_INSB_IJNSB_IJSI_SD_EEES1D_S1F_EEENSB_IJNSB_IJSD_SW_EEES1K_NSB_IJSW_S1H_EEEEEEEEEEvEEEENS_8epilogue10collective6detail29Sm90TmaWarpSpecializedAdapterINS22_15DefaultEpilogueISL_NSB_IJlNSB_IJSD_llEEESW_EEES27_NS21_6thread17LinearCombinationISL_Li1EffLNS28_9ScaleType4KindE0ELNS_15FloatRoundStyleE2ESL_EENS_4gemm15EpilogueDefaultEEEEEvvEEEEvNT_6ParamsE --------------------------
	.section	.nv.info._ZN7cutlass13device_kernelINS_4conv6kernel13ConvUniversalINS1_16ConvProblemShapeILNS1_8OperatorE2ELi2EEENS1_10collective14CollectiveConvINS1_46MainloopSm90TmaGmmaWarpSpecializedImplicitGemmILS5_2ELi9ELi2EN4cute5tupleIJNSA_1CILi1EEESD_SD_EEENS1_36KernelImplicitTmaWarpSpecializedSm90ELi1EEENSB_IJNSC_ILi128EEENSB_IJNSC_ILi64EEEEEESJ_EEENS_6half_tESL_NSA_8TiledMMAINSA_8MMA_AtomIJNSA_4SM904GMMA25MMA_64x64x16_F32F16F16_SSILNSP_5MajorE1ELSR_1ELNSP_7ScaleInE1ELSS_1EEEEEENSA_6LayoutISE_NSB_IJNSC_ILi0EEESW_SW_EEEEENSB_IJNSA_10UnderscoreESZ_SZ_EEEEENS7_6detail26Sm90ImplicitGemmTileTraitsINSA_13SM90_TMA_LOADENSA_14ComposedLayoutINSA_7SwizzleILi3ELi4ELi3EEENSA_18smem_ptr_flag_bitsILi16EEENSV_INSB_IJNSB_IJSI_NSC_ILi2EEEEEENSB_IJNSC_ILi8EEES1C_EEENSB_IJSD_NSC_ILi9EEEEEEEEENSB_IJNSB_IJSD_NSC_ILi4096EEEEEENSB_IJSI_NSC_ILi512EEEEEENSB_IJSW_NSC_ILi8192EEEEEEEEEEEEEvEENS13_INSA_20SM90_TMA_LOAD_IM2COLENS15_IS17_S19_NSV_INSB_IJNSB_IJSI_SD_EEES1D_S1F_EEENSB_IJNSB_IJSD_SW_EEES1K_NSB_IJSW_S1H_EEEEEEEEEEvEEEENS_8epilogue10collective6detail29Sm90TmaWarpSpecializedAdapterINS22_15DefaultEpilogueISL_NSB_IJlNSB_IJSD_llEEESW_EEES27_NS21_6thread17LinearCombinationISL_Li1EffLNS28_9ScaleType4KindE0ELNS_15FloatRoundStyleE2ESL_EENS_4gemm15EpilogueDefaultEEEEEvvEEEEvNT_6ParamsE,"",@"SHT_CUDA_INFO"
	.sectionflags	@""
	.align	4


	//----- nvinfo : EIATTR_CUDA_API_VERSION
	.align		4
        /*0000*/ 	.byte	0x04, 0x37
        /*0002*/ 	.short	(.L_18 - .L_17)
.L_17:
        /*0004*/ 	.word	0x00000082


	//----- nvinfo : EIATTR_KPARAM_INFO
	.align		4
.L_18:
        /*0008*/ 	.byte	0x04, 0x17
        /*000a*/ 	.short	(.L_20 - .L_19)
.L_19:
        /*000c*/ 	.word	0x00000000
        /*0010*/ 	.short	0x0000
        /*0012*/ 	.short	0x0070
        /*0014*/ 	.byte	0x00, 0xf0, 0x01, 0x0e


	//----- nvinfo : EIATTR_SPARSE_MMA_MASK
	.align		4
.L_20:
        /*0018*/ 	.byte	0x03, 0x50
        /*001a*/ 	.short	0x0000


	//----- nvinfo : EIATTR_MAXREG_COUNT
	.align		4
        /*001c*/ 	.byte	0x03, 0x1b
        /*001e*/ 	.short	0x00ff


	//----- nvinfo : EIATTR_NUM_BARRIERS
	.align		4
        /*0020*/ 	.byte	0x02, 0x4c
        /*0022*/ 	.byte	0x01
	.zero		1


	//----- nvinfo : EIATTR_MERCURY_ISA_VERSION
	.align		4
        /*0024*/ 	.byte	0x03, 0x5f
        /*0026*/ 	.short	0x0101


	//----- nvinfo : EIATTR_COOP_GROUP_MASK_REGIDS
	.align		4
        /*0028*/ 	.byte	0x04, 0x29
        /*002a*/ 	.short	(.L_22 - .L_21)


	//   ....[0]....
.L_21:
        /*002c*/ 	.word	0xffffffff


	//   ....[1]....
        /*0030*/ 	.word	0xffffffff


	//   ....[2]....
        /*0034*/ 	.word	0xffffffff


	//----- nvinfo : EIATTR_COOP_GROUP_INSTR_OFFSETS
	.align		4
.L_22:
        /*0038*/ 	.byte	0x04, 0x28
        /*003a*/ 	.short	(.L_24 - .L_23)


	//   ....[0]....
.L_23:
        /*003c*/ 	.word	0x00000060


	//   ....[1]....
        /*0040*/ 	.word	0x00000070


	//   ....[2]....
        /*0044*/ 	.word	0x00000130


	//----- nvinfo : EIATTR_MBARRIER_INSTR_OFFSETS
	.align		4
.L_24:
        /*0048*/ 	.byte	0x04, 0x39
        /*004a*/ 	.short	(.L_26 - .L_25)


	//   ....[0]....
.L_25:
        /*004c*/ 	.word	0x00000270
        /*0050*/ 	.word	0x000000ff
        /*0054*/ 	.word	0x00036000
        /*0058*/ 	.short	0x0100
        /*005a*/ 	.byte	0x08
	.zero		1


	//   ....[1]....
        /*005c*/ 	.word	0x00000280
        /*0060*/ 	.word	0x000000ff
        /*0064*/ 	.word	0x00036048
        /*0068*/ 	.short	0x0100
        /*006a*/ 	.byte	0x08
	.zero		1


	//   ....[2]....
        /*006c*/ 	.word	0x00000290
        /*0070*/ 	.word	0x000000ff
        /*0074*/ 	.word	0x00036008
        /*0078*/ 	.short	0x0100
        /*007a*/ 	.byte	0x08
	.zero		1


	//   ....[3]....
        /*007c*/ 	.word	0x000002a0
        /*0080*/ 	.word	0x000000ff
        /*0084*/ 	.word	0x00036050
        /*0088*/ 	.short	0x0100
        /*008a*/ 	.byte	0x08
	.zero		1


	//   ....[4]....
        /*008c*/ 	.word	0x000002b0
        /*0090*/ 	.word	0x000000ff
        /*0094*/ 	.word	0x00036010
        /*0098*/ 	.short	0x0100
        /*009a*/ 	.byte	0x08
	.zero		1


	//   ....[5]....
        /*009c*/ 	.word	0x000002c0
        /*00a0*/ 	.word	0x000000ff
        /*00a4*/ 	.word	0x00036058
        /*00a8*/ 	.short	0x0100
        /*00aa*/ 	.byte	0x08
	.zero		1


	//   ....[6]....
        /*00ac*/ 	.word	0x000002d0
        /*00b0*/ 	.word	0x000000ff
        /*00b4*/ 	.word	0x00036018
        /*00b8*/ 	.short	0x0100
        /*00ba*/ 	.byte	0x08
	.zero		1


	//   ....[7]....
        /*00bc*/ 	.word	0x000002e0
        /*00c0*/ 	.word	0x000000ff
        /*00c4*/ 	.word	0x00036060
        /*00c8*/ 	.short	0x0100
        /*00ca*/ 	.byte	0x08
	.zero		1


	//   ....[8]....
        /*00cc*/ 	.word	0x000002f0
        /*00d0*/ 	.word	0x000000ff
        /*00d4*/ 	.word	0x00036020
        /*00d8*/ 	.short	0x0100
        /*00da*/ 	.byte	0x08
	.zero		1


	//   ....[9]....
        /*00dc*/ 	.word	0x00000300
        /*00e0*/ 	.word	0x000000ff
        /*00e4*/ 	.word	0x00036068
        /*00e8*/ 	.short	0x0100
        /*00ea*/ 	.byte	0x08
	.zero		1


	//   ....[10]....
        /*00ec*/ 	.word	0x00000310
        /*00f0*/ 	.word	0x000000ff
        /*00f4*/ 	.word	0x00036028
        /*00f8*/ 	.short	0x0100
        /*00fa*/ 	.byte	0x08
	.zero		1


	//   ....[11]....
        /*00fc*/ 	.word	0x00000320
        /*0100*/ 	.word	0x000000ff
        /*0104*/ 	.word	0x00036070
        /*0108*/ 	.short	0x0100
        /*010a*/ 	.byte	0x08
	.zero		1


	//   ....[12]....
        /*010c*/ 	.word	0x00000330
        /*0110*/ 	.word	0x000000ff
        /*0114*/ 	.word	0x00036030
        /*0118*/ 	.short	0x0100
        /*011a*/ 	.byte	0x08
	.zero		1


	//   ....[13]....
        /*011c*/ 	.word	0x00000340
        /*0120*/ 	.word	0x000000ff
        /*0124*/ 	.word	0x00036078
        /*0128*/ 	.short	0x0100
        /*012a*/ 	.byte	0x08
	.zero		1


	//   ....[14]....
        /*012c*/ 	.word	0x00000350
        /*0130*/ 	.word	0x000000ff
        /*0134*/ 	.word	0x00036038
        /*0138*/ 	.short	0x0100
        /*013a*/ 	.byte	0x08
	.zero		1


	//   ....[15]....
        /*013c*/ 	.word	0x00000360
        /*0140*/ 	.word	0x000000ff
        /*0144*/ 	.word	0x00036080
        /*0148*/ 	.short	0x0100
        /*014a*/ 	.byte	0x08
	.zero		1


	//   ....[16]....
        /*014c*/ 	.word	0x00000370
        /*0150*/ 	.word	0x000000ff
        /*0154*/ 	.word	0x00036040
        /*0158*/ 	.short	0x0100
        /*015a*/ 	.byte	0x08
	.zero		1


	//   ....[17]....
        /*015c*/ 	.word	0x00000380
        /*0160*/ 	.word	0x000000ff
        /*0164*/ 	.word	0x00036088
        /*0168*/ 	.short	0x0100
        /*016a*/ 	.byte	0x08
	.zero		1


	//   ....[18]....
        /*016c*/ 	.word	0x00000dc0
        /*0170*/ 	.word	0x00000003
        /*0174*/ 	.word	0x00036000
        /*0178*/ 	.short	0x010a
        /*017a*/ 	.byte	0x3f
	.zero		1


	//   ....[19]....
        /*017c*/ 	.word	0x00001220
        /*0180*/ 	.word	0x00000006
        /*0184*/ 	.word	0x00036000
        /*0188*/ 	.short	0x010a
        /*018a*/ 	.byte	0x3f
	.zero		1


	//   ....[20]....
        /*018c*/ 	.word	0x00001540
        /*0190*/ 	.word	0x000000ff
        /*0194*/ 	.word	0x00000000
        /*0198*/ 	.short	0x0101
        /*019a*/ 	.byte	0x08
	.zero		1


	//   ....[21]....
        /*019c*/ 	.word	0x00001750
        /*01a0*/ 	.word	0x00000004
        /*01a4*/ 	.word	0x00000000
        /*01a8*/ 	.short	0x0101
        /*01aa*/ 	.byte	0x3f
	.zero		1


	//   ....[22]....
        /*01ac*/ 	.word	0x000067f0
        /*01b0*/ 	.word	0x00000005
        /*01b4*/ 	.word	0x00036048
        /*01b8*/ 	.short	0x010a
        /*01ba*/ 	.byte	0x3f
	.zero		1


	//   ....[23]....
        /*01bc*/ 	.word	0x00006de0
        /*01c0*/ 	.word	0x00000004
        /*01c4*/ 	.word	0x00000000
        /*01c8*/ 	.short	0x010a
        /*01ca*/ 	.byte	0x3f
	.zero		1


	//   ....[24]....
        /*01cc*/ 	.word	0x00006e90
        /*01d0*/ 	.word	0x00000000
        /*01d4*/ 	.word	0x00000000
        /*01d8*/ 	.short	0x010a
        /*01da*/ 	.byte	0x3f
	.zero		1


	//   ....[25]....
        /*01dc*/ 	.word	0x00006f40
        /*01e0*/ 	.word	0x00000000
        /*01e4*/ 	.word	0x00000000
        /*01e8*/ 	.short	0x010a
        /*01ea*/ 	.byte	0x3f
	.zero		1


	//   ....[26]....
        /*01ec*/ 	.word	0x00006ff0
        /*01f0*/ 	.word	0x00000000
        /*01f4*/ 	.word	0x00000000
        /*01f8*/ 	.short	0x010a
        /*01fa*/ 	.byte	0x3f
	.zero		1


	//   ....[27]....
        /*01fc*/ 	.word	0x000070a0
        /*0200*/ 	.word	0x00000000
        /*0204*/ 	.word	0x00000000
        /*0208*/ 	.short	0x010a
        /*020a*/ 	.byte	0x3f
	.zero		1


	//   ....[28]....
        /*020c*/ 	.word	0x00007150
        /*0210*/ 	.word	0x00000000
        /*0214*/ 	.word	0x00000000
        /*0218*/ 	.short	0x010a
        /*021a*/ 	.byte	0x3f
	.zero		1


	//   ....[29]....
        /*021c*/ 	.word	0x00007200
        /*0220*/ 	.word	0x00000000
        /*0224*/ 	.word	0x00000000
        /*0228*/ 	.short	0x010a
        /*022a*/ 	.byte	0x3f
	.zero		1


	//   ....[30]....
        /*022c*/ 	.word	0x000072b0
        /*0230*/ 	.word	0x00000000
        /*0234*/ 	.word	0x00000000
        /*0238*/ 	.short	0x010a
        /*023a*/ 	.byte	0x3f
	.zero		1


	//   ....[31]....
        /*023c*/ 	.word	0x00007360
        /*0240*/ 	.word	0x00000002
        /*0244*/ 	.word	0x00000000
        /*0248*/ 	.short	0x010a
        /*024a*/ 	.byte	0x3f
	.zero		1


	//----- nvinfo : EIATTR_NUM_MBARRIERS
	.align		4
.L_26:
        /*024c*/ 	.byte	0x03, 0x38
        /*024e*/ 	.short	0x0012


	//----- nvinfo : EIATTR_EXIT_INSTR_OFFSETS
	.align		4
        /*0250*/ 	.byte	0x04, 0x1c
        /*0252*/ 	.short	(.L_28 - .L_27)


	//   ....[0]....
.L_27:
        /*0254*/ 	.word	0x00000af0


	//   ....[1]....
        /*0258*/ 	.word	0x00001980


	//   ....[2]....
        /*025c*/ 	.word	0x00001aa0


	//   ....[3]....
        /*0260*/ 	.word	0x00005090


	//   ....[4]....
        /*0264*/ 	.word	0x000050c0


	//   ....[5]....
        /*0268*/ 	.word	0x000065c0


	//   ....[6]....
        /*026c*/ 	.word	0x000065f0


	//   ....[7]....
        /*0270*/ 	.word	0x00006610


	//   ....[8]....
        /*0274*/ 	.word	0x00006cd0


	//   ....[9]....
        /*0278*/ 	.word	0x00007390


	//----- nvinfo : EIATTR_MAX_THREADS
	.align		4
.L_28:
        /*027c*/ 	.byte	0x04, 0x05
        /*027e*/ 	.short	(.L_30 - .L_29)
.L_29:
        /*0280*/ 	.word	0x00000100
        /*0284*/ 	.word	0x00000001
        /*0288*/ 	.word	0x00000001


	//----- nvinfo : EIATTR_CRS_STACK_SIZE
	.align		4
.L_30:
        /*028c*/ 	.byte	0x04, 0x1e
        /*028e*/ 	.short	(.L_32 - .L_31)
.L_31:
        /*0290*/ 	.word	0x00000000


	//----- nvinfo : EIATTR_CBANK_PARAM_SIZE
	.align		4
.L_32:
        /*0294*/ 	.byte	0x03, 0x19
        /*0296*/ 	.short	0x03f0


	//----- nvinfo : EIATTR_PARAM_CBANK
	.align		4
        /*0298*/ 	.byte	0x04, 0x0a
        /*029a*/ 	.short	(.L_34 - .L_33)
	.align		4
.L_33:
        /*029c*/ 	.word	index@(.nv.constant0._ZN7cutlass13device_kernelINS_4conv6kernel13ConvUniversalINS1_16ConvProblemShapeILNS1_8OperatorE2ELi2EEENS1_10collective14CollectiveConvINS1_46MainloopSm90TmaGmmaWarpSpecializedImplicitGemmILS5_2ELi9ELi2EN4cute5tupleIJNSA_1CILi1EEESD_SD_EEENS1_36KernelImplicitTmaWarpSpecializedSm90ELi1EEENSB_IJNSC_ILi128EEENSB_IJNSC_ILi64EEEEEESJ_EEENS_6half_tESL_NSA_8TiledMMAINSA_8MMA_AtomIJNSA_4SM904GMMA25MMA_64x64x16_F32F16F16_SSILNSP_5MajorE1ELSR_1ELNSP_7ScaleInE1ELSS_1EEEEEENSA_6LayoutISE_NSB_IJNSC_ILi0EEESW_SW_EEEEENSB_IJNSA_10UnderscoreESZ_SZ_EEEEENS7_6detail26Sm90ImplicitGemmTileTraitsINSA_13SM90_TMA_LOADENSA_14ComposedLayoutINSA_7SwizzleILi3ELi4ELi3EEENSA_18smem_ptr_flag_bitsILi16EEENSV_INSB_IJNSB_IJSI_NSC_ILi2EEEEEENSB_IJNSC_ILi8EEES1C_EEENSB_IJSD_NSC_ILi9EEEEEEEEENSB_IJNSB_IJSD_NSC_ILi4096EEEEEENSB_IJSI_NSC_ILi512EEEEEENSB_IJSW_NSC_ILi8192EEEEEEEEEEEEEvEENS13_INSA_20SM90_TMA_LOAD_IM2COLENS15_IS17_S19_NSV_INSB_IJNSB_IJSI_SD_EEES1D_S1F_EEENSB_IJNSB_IJSD_SW_EEES1K_NSB_IJSW_S1H_EEEEEEEEEEvEEEENS_8epilogue10collective6detail29Sm90TmaWarpSpecializedAdapterINS22_15DefaultEpilogueISL_NSB_IJlNSB_IJSD_llEEESW_EEES27_NS21_6thread17LinearCombinationISL_Li1EffLNS28_9ScaleType4KindE0ELNS_15FloatRoundStyleE2ESL_EENS_4gemm15EpilogueDefaultEEEEEvvEEEEvNT_6ParamsE)
        /*02a0*/ 	.short	0x0210
        /*02a2*/ 	.short	0x03f0


	//----- nvinfo : EIATTR_SW_WAR
	.align		4
.L_34:
        /*02a4*/ 	.byte	0x04, 0x36
        /*02a6*/ 	.short	(.L_36 - .L_35)
.L_35:
        /*02a8*/ 	.word	0x00000008
.L_36:


//--------------------- .nv.callgraph             --------------------------
	.section	.nv.callgraph,"",@"SHT_CUDA_CALLGRAPH"
	.align	4
	.sectionentsize	8
	.align		4
        /*0000*/ 	.word	0x00000000
	.align		4
        /*0004*/ 	.word	0xffffffff
	.align		4
        /*0008*/ 	.word	0x00000000
	.align		4
        /*000c*/ 	.word	0xfffffffe
	.align		4
        /*0010*/ 	.word	0x00000000
	.align		4
        /*0014*/ 	.word	0xfffffffd
	.align		4
        /*0018*/ 	.word	0x00000000
	.align		4
        /*001c*/ 	.word	0xfffffffc


//--------------------- .nv.constant4             --------------------------
	.section	.nv.constant4,"a",@progbits
	.align	8
	.align		8
.nv.constant4:
        /*0000*/ 	.dword	_ZN39_INTERNAL_ae9fa927_4_k_cu_eeff4023_26164cuda3std3__45__cpo5beginE
	.align		8
        /*0008*/ 	.dword	_ZN39_INTERNAL_ae9fa927_4_k_cu_eeff4023_26164cuda3std3__45__cpo3endE
	.align		8
        /*0010*/ 	.dword	_ZN39_INTERNAL_ae9fa927_4_k_cu_eeff4023_26164cuda3std3__45__cpo6cbeginE
	.align		8
        /*0018*/ 	.dword	_ZN39_INTERNAL_ae9fa927_4_k_cu_eeff4023_26164cuda3std3__45__cpo4cendE
	.align		8
        /*0020*/ 	.dword	_ZN39_INTERNAL_ae9fa927_4_k_cu_eeff4023_26164cuda3std3__441_GLOBAL__N__ae9fa927_4_k_cu_eeff4023_26166ignoreE
	.align		8
        /*0028*/ 	.dword	_ZN39_INTERNAL_ae9fa927_4_k_cu_eeff4023_26164cuda3std3__419piecewise_constructE
	.align		8
        /*0030*/ 	.dword	_ZN39_INTERNAL_ae9fa927_4_k_cu_eeff4023_26164cuda3std3__48in_placeE
	.align		8
        /*0038*/ 	.dword	_ZN39_INTERNAL_ae9fa927_4_k_cu_eeff4023_26164cuda3std6ranges3__45__cpo4swapE
	.align		8
        /*0040*/ 	.dword	_ZN39_INTERNAL_ae9fa927_4_k_cu_eeff4023_26164cuda3std6ranges3__45__cpo9iter_moveE
	.align		8
        /*0048*/ 	.dword	_ZN39_INTERNAL_ae9fa927_4_k_cu_eeff4023_26164cute7productE
	.align		8
        /*0050*/ 	.dword	_ZN39_INTERNAL_ae9fa927_4_k_cu_eeff4023_26164cute1_E


//--------------------- .text._ZN7cutlass13device_kernelINS_4conv6kernel13ConvUniversalINS1_16ConvProblemShapeILNS1_8OperatorE2ELi2EEENS1_10collective14CollectiveConvINS1_46MainloopSm90TmaGmmaWarpSpecializedImplicitGemmILS5_2ELi9ELi2EN4cute5tupleIJNSA_1CILi1EEESD_SD_EEENS1_36KernelImplicitTmaWarpSpecializedSm90ELi1EEENSB_IJNSC_ILi128EEENSB_IJNSC_ILi64EEEEEESJ_EEENS_6half_tESL_NSA_8TiledMMAINSA_8MMA_AtomIJNSA_4SM904GMMA25MMA_64x64x16_F32F16F16_SSILNSP_5MajorE1ELSR_1ELNSP_7ScaleInE1ELSS_1EEEEEENSA_6LayoutISE_NSB_IJNSC_ILi0EEESW_SW_EEEEENSB_IJNSA_10UnderscoreESZ_SZ_EEEEENS7_6detail26Sm90ImplicitGemmTileTraitsINSA_13SM90_TMA_LOADENSA_14ComposedLayoutINSA_7SwizzleILi3ELi4ELi3EEENSA_18smem_ptr_flag_bitsILi16EEENSV_INSB_IJNSB_IJSI_NSC_ILi2EEEEEENSB_IJNSC_ILi8EEES1C_EEENSB_IJSD_NSC_ILi9EEEEEEEEENSB_IJNSB_IJSD_NSC_ILi4096EEEEEENSB_IJSI_NSC_ILi512EEEEEENSB_IJSW_NSC_ILi8192EEEEEEEEEEEEEvEENS13_INSA_20SM90_TMA_LOAD_IM2COLENS15_IS17_S19_NSV_INSB_IJNSB_IJSI_SD_EEES1D_S1F_EEENSB_IJNSB_IJSD_SW_EEES1K_NSB_IJSW_S1H_EEEEEEEEEEvEEEENS_8epilogue10collective6detail29Sm90TmaWarpSpecializedAdapterINS22_15DefaultEpilogueISL_NSB_IJlNSB_IJSD_llEEESW_EEES27_NS21_6thread17LinearCombinationISL_Li1EffLNS28_9ScaleType4KindE0ELNS_15FloatRoundStyleE2ESL_EENS_4gemm15EpilogueDefaultEEEEEvvEEEEvNT_6ParamsE --------------------------
	.section	.text._ZN7cutlass13device_kernelINS_4conv6kernel13ConvUniversalINS1_16ConvProblemShapeILNS1_8OperatorE2ELi2EEENS1_10collective14CollectiveConvINS1_46MainloopSm90TmaGmmaWarpSpecializedImplicitGemmILS5_2ELi9ELi2EN4cute5tupleIJNSA_1CILi1EEESD_SD_EEENS1_36KernelImplicitTmaWarpSpecializedSm90ELi1EEENSB_IJNSC_ILi128EEENSB_IJNSC_ILi64EEEEEESJ_EEENS_6half_tESL_NSA_8TiledMMAINSA_8MMA_AtomIJNSA_4SM904GMMA25MMA_64x64x16_F32F16F16_SSILNSP_5MajorE1ELSR_1ELNSP_7ScaleInE1ELSS_1EEEEEENSA_6LayoutISE_NSB_IJNSC_ILi0EEESW_SW_EEEEENSB_IJNSA_10UnderscoreESZ_SZ_EEEEENS7_6detail26Sm90ImplicitGemmTileTraitsINSA_13SM90_TMA_LOADENSA_14ComposedLayoutINSA_7SwizzleILi3ELi4ELi3EEENSA_18smem_ptr_flag_bitsILi16EEENSV_INSB_IJNSB_IJSI_NSC_ILi2EEEEEENSB_IJNSC_ILi8EEES1C_EEENSB_IJSD_NSC_ILi9EEEEEEEEENSB_IJNSB_IJSD_NSC_ILi4096EEEEEENSB_IJSI_NSC_ILi512EEEEEENSB_IJSW_NSC_ILi8192EEEEEEEEEEEEEvEENS13_INSA_20SM90_TMA_LOAD_IM2COLENS15_IS17_S19_NSV_INSB_IJNSB_IJSI_SD_EEES1D_S1F_EEENSB_IJNSB_IJSD_SW_EEES1K_NSB_IJSW_S1H_EEEEEEEEEEvEEEENS_8epilogue10collective6detail29Sm90TmaWarpSpecializedAdapterINS22_15DefaultEpilogueISL_NSB_IJlNSB_IJSD_llEEESW_EEES27_NS21_6thread17LinearCombinationISL_Li1EffLNS28_9ScaleType4KindE0ELNS_15FloatRoundStyleE2ESL_EENS_4gemm15EpilogueDefaultEEEEEvvEEEEvNT_6ParamsE,"ax",@progbits
	.align	128
.text._ZN7cutlass13device_kernelINS_4conv6kernel13ConvUniversalINS1_16ConvProblemShapeILNS1_8OperatorE2ELi2EEENS1_10collective14CollectiveConvINS1_46MainloopSm90TmaGmmaWarpSpecializedImplicitGemmILS5_2ELi9ELi2EN4cute5tupleIJNSA_1CILi1EEESD_SD_EEENS1_36KernelImplicitTmaWarpSpecializedSm90ELi1EEENSB_IJNSC_ILi128EEENSB_IJNSC_ILi64EEEEEESJ_EEENS_6half_tESL_NSA_8TiledMMAINSA_8MMA_AtomIJNSA_4SM904GMMA25MMA_64x64x16_F32F16F16_SSILNSP_5MajorE1ELSR_1ELNSP_7ScaleInE1ELSS_1EEEEEENSA_6LayoutISE_NSB_IJNSC_ILi0EEESW_SW_EEEEENSB_IJNSA_10UnderscoreESZ_SZ_EEEEENS7_6detail26Sm90ImplicitGemmTileTraitsINSA_13SM90_TMA_LOADENSA_14ComposedLayoutINSA_7SwizzleILi3ELi4ELi3EEENSA_18smem_ptr_flag_bitsILi16EEENSV_INSB_IJNSB_IJSI_NSC_ILi2EEEEEENSB_IJNSC_ILi8EEES1C_EEENSB_IJSD_NSC_ILi9EEEEEEEEENSB_IJNSB_IJSD_NSC_ILi4096EEEEEENSB_IJSI_NSC_ILi512EEEEEENSB_IJSW_NSC_ILi8192EEEEEEEEEEEEEvEENS13_INSA_20SM90_TMA_LOAD_IM2COLENS15_IS17_S19_NSV_INSB_IJNSB_IJSI_SD_EEES1D_S1F_EEENSB_IJNSB_IJSD_SW_EEES1K_NSB_IJSW_S1H_EEEEEEEEEEvEEEENS_8epilogue10collective6detail29Sm90TmaWarpSpecializedAdapterINS22_15DefaultEpilogueISL_NSB_IJlNSB_IJSD_llEEESW_EEES27_NS21_6thread17LinearCombinationISL_Li1EffLNS28_9ScaleType4KindE0ELNS_15FloatRoundStyleE2ESL_EENS_4gemm15EpilogueDefaultEEEEEvvEEEEvNT_6ParamsE:
        .type           _ZN7cutlass13device_kernelINS_4conv6kernel13ConvUniversalINS1_16ConvProblemShapeILNS1_8OperatorE2ELi2EEENS1_10collective14CollectiveConvINS1_46MainloopSm90TmaGmmaWarpSpecializedImplicitGemmILS5_2ELi9ELi2EN4cute5tupleIJNSA_1CILi1EEESD_SD_EEENS1_36KernelImplicitTmaWarpSpecializedSm90ELi1EEENSB_IJNSC_ILi128EEENSB_IJNSC_ILi64EEEEEESJ_EEENS_6half_tESL_NSA_8TiledMMAINSA_8MMA_AtomIJNSA_4SM904GMMA25MMA_64x64x16_F32F16F16_SSILNSP_5MajorE1ELSR_1ELNSP_7ScaleInE1ELSS_1EEEEEENSA_6LayoutISE_NSB_IJNSC_ILi0EEESW_SW_EEEEENSB_IJNSA_10UnderscoreESZ_SZ_EEEEENS7_6detail26Sm90ImplicitGemmTileTraitsINSA_13SM90_TMA_LOADENSA_14ComposedLayoutINSA_7SwizzleILi3ELi4ELi3EEENSA_18smem_ptr_flag_bitsILi16EEENSV_INSB_IJNSB_IJSI_NSC_ILi2EEEEEENSB_IJNSC_ILi8EEES1C_EEENSB_IJSD_NSC_ILi9EEEEEEEEENSB_IJNSB_IJSD_NSC_ILi4096EEEEEENSB_IJSI_NSC_ILi512EEEEEENSB_IJSW_NSC_ILi8192EEEEEEEEEEEEEvEENS13_INSA_20SM90_TMA_LOAD_IM2COLENS15_IS17_S19_NSV_INSB_IJNSB_IJSI_SD_EEES1D_S1F_EEENSB_IJNSB_IJSD_SW_EEES1K_NSB_IJSW_S1H_EEEEEEEEEEvEEEENS_8epilogue10collective6detail29Sm90TmaWarpSpecializedAdapterINS22_15DefaultEpilogueISL_NSB_IJlNSB_IJSD_llEEESW_EEES27_NS21_6thread17LinearCombinationISL_Li1EffLNS28_9ScaleType4KindE0ELNS_15FloatRoundStyleE2ESL_EENS_4gemm15EpilogueDefaultEEEEEvvEEEEvNT_6ParamsE,@function
        .size           _ZN7cutlass13device_kernelINS_4conv6kernel13ConvUniversalINS1_16ConvProblemShapeILNS1_8OperatorE2ELi2EEENS1_10collective14CollectiveConvINS1_46MainloopSm90TmaGmmaWarpSpecializedImplicitGemmILS5_2ELi9ELi2EN4cute5tupleIJNSA_1CILi1EEESD_SD_EEENS1_36KernelImplicitTmaWarpSpecializedSm90ELi1EEENSB_IJNSC_ILi128EEENSB_IJNSC_ILi64EEEEEESJ_EEENS_6half_tESL_NSA_8TiledMMAINSA_8MMA_AtomIJNSA_4SM904GMMA25MMA_64x64x16_F32F16F16_SSILNSP_5MajorE1ELSR_1ELNSP_7ScaleInE1ELSS_1EEEEEENSA_6LayoutISE_NSB_IJNSC_ILi0EEESW_SW_EEEEENSB_IJNSA_10UnderscoreESZ_SZ_EEEEENS7_6detail26Sm90ImplicitGemmTileTraitsINSA_13SM90_TMA_LOADENSA_14ComposedLayoutINSA_7SwizzleILi3ELi4ELi3EEENSA_18smem_ptr_flag_bitsILi16EEENSV_INSB_IJNSB_IJSI_NSC_ILi2EEEEEENSB_IJNSC_ILi8EEES1C_EEENSB_IJSD_NSC_ILi9EEEEEEEEENSB_IJNSB_IJSD_NSC_ILi4096EEEEEENSB_IJSI_NSC_ILi512EEEEEENSB_IJSW_NSC_ILi8192EEEEEEEEEEEEEvEENS13_INSA_20SM90_TMA_LOAD_IM2COLENS15_IS17_S19_NSV_INSB_IJNSB_IJSI_SD_EEES1D_S1F_EEENSB_IJNSB_IJSD_SW_EEES1K_NSB_IJSW_S1H_EEEEEEEEEEvEEEENS_8epilogue10collective6detail29Sm90TmaWarpSpecializedAdapterINS22_15DefaultEpilogueISL_NSB_IJlNSB_IJSD_llEEESW_EEES27_NS21_6thread17LinearCombinationISL_Li1EffLNS28_9ScaleType4KindE0ELNS_15FloatRoundStyleE2ESL_EENS_4gemm15EpilogueDefaultEEEEEvvEEEEvNT_6ParamsE,(.L_x_161 - _ZN7cutlass13device_kernelINS_4conv6kernel13ConvUniversalINS1_16ConvProblemShapeILNS1_8OperatorE2ELi2EEENS1_10collective14CollectiveConvINS1_46MainloopSm90TmaGmmaWarpSpecializedImplicitGemmILS5_2ELi9ELi2EN4cute5tupleIJNSA_1CILi1EEESD_SD_EEENS1_36KernelImplicitTmaWarpSpecializedSm90ELi1EEENSB_IJNSC_ILi128EEENSB_IJNSC_ILi64EEEEEESJ_EEENS_6half_tESL_NSA_8TiledMMAINSA_8MMA_AtomIJNSA_4SM904GMMA25MMA_64x64x16_F32F16F16_SSILNSP_5MajorE1ELSR_1ELNSP_7ScaleInE1ELSS_1EEEEEENSA_6LayoutISE_NSB_IJNSC_ILi0EEESW_SW_EEEEENSB_IJNSA_10UnderscoreESZ_SZ_EEEEENS7_6detail26Sm90ImplicitGemmTileTraitsINSA_13SM90_TMA_LOADENSA_14ComposedLayoutINSA_7SwizzleILi3ELi4ELi3EEENSA_18smem_ptr_flag_bitsILi16EEENSV_INSB_IJNSB_IJSI_NSC_ILi2EEEEEENSB_IJNSC_ILi8EEES1C_EEENSB_IJSD_NSC_ILi9EEEEEEEEENSB_IJNSB_IJSD_NSC_ILi4096EEEEEENSB_IJSI_NSC_ILi512EEEEEENSB_IJSW_NSC_ILi8192EEEEEEEEEEEEEvEENS13_INSA_20SM90_TMA_LOAD_IM2COLENS15_IS17_S19_NSV_INSB_IJNSB_IJSI_SD_EEES1D_S1F_EEENSB_IJNSB_IJSD_SW_EEES1K_NSB_IJSW_S1H_EEEEEEEEEEvEEEENS_8epilogue10collective6detail29Sm90TmaWarpSpecializedAdapterINS22_15DefaultEpilogueISL_NSB_IJlNSB_IJSD_llEEESW_EEES27_NS21_6thread17LinearCombinationISL_Li1EffLNS28_9ScaleType4KindE0ELNS_15FloatRoundStyleE2ESL_EENS_4gemm15EpilogueDefaultEEEEEvvEEEEvNT_6ParamsE)
        .other          _ZN7cutlass13device_kernelINS_4conv6kernel13ConvUniversalINS1_16ConvProblemShapeILNS1_8OperatorE2ELi2EEENS1_10collective14CollectiveConvINS1_46MainloopSm90TmaGmmaWarpSpecializedImplicitGemmILS5_2ELi9ELi2EN4cute5tupleIJNSA_1CILi1EEESD_SD_EEENS1_36KernelImplicitTmaWarpSpecializedSm90ELi1EEENSB_IJNSC_ILi128EEENSB_IJNSC_ILi64EEEEEESJ_EEENS_6half_tESL_NSA_8TiledMMAINSA_8MMA_AtomIJNSA_4SM904GMMA25MMA_64x64x16_F32F16F16_SSILNSP_5MajorE1ELSR_1ELNSP_7ScaleInE1ELSS_1EEEEEENSA_6LayoutISE_NSB_IJNSC_ILi0EEESW_SW_EEEEENSB_IJNSA_10UnderscoreESZ_SZ_EEEEENS7_6detail26Sm90ImplicitGemmTileTraitsINSA_13SM90_TMA_LOADENSA_14ComposedLayoutINSA_7SwizzleILi3ELi4ELi3EEENSA_18smem_ptr_flag_bitsILi16EEENSV_INSB_IJNSB_IJSI_NSC_ILi2EEEEEENSB_IJNSC_ILi8EEES1C_EEENSB_IJSD_NSC_ILi9EEEEEEEEENSB_IJNSB_IJSD_NSC_ILi4096EEEEEENSB_IJSI_NSC_ILi512EEEEEENSB_IJSW_NSC_ILi8192EEEEEEEEEEEEEvEENS13_INSA_20SM90_TMA_LOAD_IM2COLENS15_IS17_S19_NSV_INSB_IJNSB_IJSI_SD_EEES1D_S1F_EEENSB_IJNSB_IJSD_SW_EEES1K_NSB_IJSW_S1H_EEEEEEEEEEvEEEENS_8epilogue10collective6detail29Sm90TmaWarpSpecializedAdapterINS22_15DefaultEpilogueISL_NSB_IJlNSB_IJSD_llEEESW_EEES27_NS21_6thread17LinearCombinationISL_Li1EffLNS28_9ScaleType4KindE0ELNS_15FloatRoundStyleE2ESL_EENS_4gemm15EpilogueDefaultEEEEEvvEEEEvNT_6ParamsE,@"STO_CUDA_ENTRY STV_DEFAULT"
_ZN7cutlass13device_kernelINS_4conv6kernel13ConvUniversalINS1_16ConvProblemShapeILNS1_8OperatorE2ELi2EEENS1_10collective14CollectiveConvINS1_46MainloopSm90TmaGmmaWarpSpecializedImplicitGemmILS5_2ELi9ELi2EN4cute5tupleIJNSA_1CILi1EEESD_SD_EEENS1_36KernelImplicitTmaWarpSpecializedSm90ELi1EEENSB_IJNSC_ILi128EEENSB_IJNSC_ILi64EEEEEESJ_EEENS_6half_tESL_NSA_8TiledMMAINSA_8MMA_AtomIJNSA_4SM904GMMA25MMA_64x64x16_F32F16F16_SSILNSP_5MajorE1ELSR_1ELNSP_7ScaleInE1ELSS_1EEEEEENSA_6LayoutISE_NSB_IJNSC_ILi0EEESW_SW_EEEEENSB_IJNSA_10UnderscoreESZ_SZ_EEEEENS7_6detail26Sm90ImplicitGemmTileTraitsINSA_13SM90_TMA_LOADENSA_14ComposedLayoutINSA_7SwizzleILi3ELi4ELi3EEENSA_18smem_ptr_flag_bitsILi16EEENSV_INSB_IJNSB_IJSI_NSC_ILi2EEEEEENSB_IJNSC_ILi8EEES1C_EEENSB_IJSD_NSC_ILi9EEEEEEEEENSB_IJNSB_IJSD_NSC_ILi4096EEEEEENSB_IJSI_NSC_ILi512EEEEEENSB_IJSW_NSC_ILi8192EEEEEEEEEEEEEvEENS13_INSA_20SM90_TMA_LOAD_IM2COLENS15_IS17_S19_NSV_INSB_IJNSB_IJSI_SD_EEES1D_S1F_EEENSB_IJNSB_IJSD_SW_EEES1K_NSB_IJSW_S1H_EEEEEEEEEEvEEEENS_8epilogue10collective6detail29Sm90TmaWarpSpecializedAdapterINS22_15DefaultEpilogueISL_NSB_IJlNSB_IJSD_llEEESW_EEES27_NS21_6thread17LinearCombinationISL_Li1EffLNS28_9ScaleType4KindE0ELNS_15FloatRoundStyleE2ESL_EENS_4gemm15EpilogueDefaultEEEEEvvEEEEvNT_6ParamsE:
[----:B------:R-:W-:Y:S01]  /*0000*/  LDC R1, c[0x0][0x28] ;  /* 0x00000a00ff017b82 */ /* 0x000fe20000000800 */
[----:B------:R-:W0:Y:S01]  /*0010*/  S2R R9, SR_TID.X ;  /* 0x0000000000097919 */ /* 0x000e220000002100 */
[----:B------:R-:W-:Y:S01]  /*0020*/  ELECT P0, URZ, PT ;  /* 0x00000000003f782f */ /* 0x000fe20003800000 */
[----:B------:R-:W-:Y:S01]  /*0030*/  BSSY B0, `(.L_x_0) ;  /* 0x000000f000007945 */ /* 0x000fe20003800000 */
[--C-:B0-----:R-:W-:Y:S02]  /*0040*/  SHF.R.U32.HI R0, RZ, 0x5, R9.reuse ;  /* 0x00000005ff007819 */ /* 0x101fe40000011609 */
[----:B------:R-:W-:-:S03]  /*0050*/  SHF.R.U32.HI R3, RZ, 0x7, R9 ;  /* 0x00000007ff037819 */ /* 0x000fc60000011609 */
[----:B------:R-:W0:Y:S04]  /*0060*/  SHFL.IDX PT, R2, R0, RZ, 0x1f ;  /* 0x00001fff00027589 */ /* 0x000e2800000e0000 */
[----:B------:R1:W2:Y:S01]  /*0070*/  SHFL.IDX PT, R5, R3, RZ, 0x1f ;  /* 0x00001fff03057589 */ /* 0x0002a200000e0000 */
[----:B0-----:R-:W-:-:S13]  /*0080*/  ISETP.NE.OR P0, PT, R2, RZ, !P0 ;  /* 0x000000ff0200720c */ /* 0x001fda0004705670 */
[----:B-12---:R-:W-:Y:S05]  /*0090*/  @P0 BRA `(.L_x_1) ;  /* 0x0000000000200947 */ /* 0x006fea0003800000 */
[----:B------:R-:W-:Y:S02]  /*00a0*/  ULDC.64 UR4, c[0x0][0x198] ;  /* 0x0000660000047ab9 */ /* 0x000fe40000000a00 */
[----:B------:R-:W-:Y:S02]  /*00b0*/  UIADD3 UR6, UP0, UR4, 0xf0, URZ ;  /* 0x000000f004067890 */ /* 0x000fe4000ff1e03f */
[----:B------:R-:W-:Y:S02]  /*00c0*/  UIADD3 UR4, UP1, UR4, 0x1f0, URZ ;  /* 0x000001f004047890 */ /* 0x000fe4000ff3e03f */
[----:B------:R-:W-:Y:S02]  /*00d0*/  UIADD3.X UR7, URZ, UR5, URZ, UP0, !UPT ;  /* 0x000000053f077290 */ /* 0x000fe400087fe43f */
[----:B------:R-:W-:-:S07]  /*00e0*/  UIADD3.X UR5, URZ, UR5, URZ, UP1, !UPT ;  /* 0x000000053f057290 */ /* 0x000fce0008ffe43f */
[----:B------:R0:W-:Y:S02]  /*00f0*/  UTMACCTL.PF [UR6] ;  /* 0x00000000060079b9 */ /* 0x0001e40008040000 */
[----:B------:R0:W-:Y:S02]  /*0100*/  UTMACCTL.PF [UR4] ;  /* 0x00000000040079b9 */ /* 0x0001e40008040000 */
[----:B0-----:R-:W-:Y:S01]  /*0110*/  NOP ;  /* 0x0000000000007918 */ /* 0x001fe20000000000 */
.L_x_1:
[----:B------:R-:W-:Y:S05]  /*0120*/  BSYNC B0 ;  /* 0x0000000000007941 */ /* 0x000fea0003800000 */
.L_x_0:
[----:B------:R-:W0:Y:S01]  /*0130*/  SHFL.IDX PT, R0, R0, RZ, 0x1f ;  /* 0x00001fff00007589 */ /* 0x000e2200000e0000 */
[----:B------:R-:W-:-:S04]  /*0140*/  SHF.R.S32.HI R3, RZ, 0x1f, R2 ;  /* 0x0000001fff037819 */ /* 0x000fc80000011402 */
[----:B------:R-:W-:Y:S02]  /*0150*/  LEA.HI R3, R3, R2, RZ, 0x2 ;  /* 0x0000000203037211 */ /* 0x000fe400078f10ff */
[----:B0-----:R-:W-:-:S13]  /*0160*/  ISETP.NE.AND P0, PT, R0, RZ, PT ;  /* 0x000000ff0000720c */ /* 0x001fda0003f05270 */
[----:B------:R-:W-:Y:S05]  /*0170*/  @P0 BRA `(.L_x_2) ;  /* 0x00000000008c0947 */ /* 0x000fea0003800000 */
[----:B------:R-:W-:Y:S01]  /*0180*/  ELECT P0, URZ, PT ;  /* 0x00000000003f782f */ /* 0x000fe20003800000 */
[----:B------:R-:W-:-:S12]  /*0190*/  BSSY B0, `(.L_x_2) ;  /* 0x0000021000007945 */ /* 0x000fd80003800000 */
[----:B------:R-:W-:Y:S05]  /*01a0*/  @!P0 BRA `(.L_x_3) ;  /* 0x00000000007c8947 */ /* 0x000fea0003800000 */
[----:B------:R-:W0:Y:S01]  /*01b0*/  S2UR UR8, SR_CgaCtaId ;  /* 0x00000000000879c3 */ /* 0x000e220000008800 */
[----:B------:R-:W-:Y:S01]  /*01c0*/  UMOV UR4, 0x400 ;  /* 0x0000040000047882 */ /* 0x000fe20000000000 */
[----:B------:R-:W-:Y:S01]  /*01d0*/  UMOV UR5, 0x1 ;  /* 0x0000000100057882 */ /* 0x000fe20000000000 */
[----:B------:R-:W-:Y:S02]  /*01e0*/  UMOV UR6, 0x80 ;  /* 0x0000008000067882 */ /* 0x000fe40000000000 */
[----:B------:R-:W-:-:S04]  /*01f0*/  UIADD3 UR6, -UR6, 0x100000, URZ ;  /* 0x0010000006067890 */ /* 0x000fc8000fffe13f */
[----:B------:R-:W-:Y:S02]  /*0200*/  USHF.L.U32 UR7, UR6, 0xb, URZ ;  /* 0x0000000b06077899 */ /* 0x000fe4000800063f */
[----:B------:R-:W-:Y:S02]  /*0210*/  USHF.L.U32 UR6, UR6, 0x1, URZ ;  /* 0x0000000106067899 */ /* 0x000fe4000800063f */
[----:B0-----:R-:W-:Y:S02]  /*0220*/  ULEA UR8, UR8, UR4, 0x18 ;  /* 0x0000000408087291 */ /* 0x001fe4000f8ec03f */
[----:B------:R-:W-:-:S04]  /*0230*/  UIADD3 UR4, -UR5, 0x100000, URZ ;  /* 0x0010000005047890 */ /* 0x000fc8000fffe13f */
[----:B------:R-:W-:Y:S02]  /*0240*/  USHF.L.U32 UR5, UR4, 0xb, URZ ;  /* 0x0000000b04057899 */ /* 0x000fe4000800063f */
[----:B------:R-:W-:Y:S01]  /*0250*/  USHF.L.U32 UR4, UR4, 0x1, URZ ;  /* 0x0000000104047899 */ /* 0x000fe2000800063f */
[----:B------:R-:W0:Y:S11]  /*0260*/  FENCE.VIEW.ASYNC.S ;  /* 0x00000000000073c6 */ /* 0x000e360000000000 */
[----:B0-----:R0:W1:Y:S01]  /*0270*/  SYNCS.EXCH.64 URZ, [UR8+0x36000], UR4 ;  /* 0x03600004083f75b2 */ /* 0x0010620008000100 */
[----:B------:R0:W2:Y:S01]  /*0280*/  SYNCS.EXCH.64 URZ, [UR8+0x36048], UR6 ;  /* 0x03604806083f75b2 */ /* 0x0000a20008000100 */
[----:B------:R0:W3:Y:S01]  /*0290*/  SYNCS.EXCH.64 URZ, [UR8+0x36008], UR4 ;  /* 0x03600804083f75b2 */ /* 0x0000e20008000100 */
[----:B------:R0:W4:Y:S01]  /*02a0*/  SYNCS.EXCH.64 URZ, [UR8+0x36050], UR6 ;  /* 0x03605006083f75b2 */ /* 0x0001220008000100 */
[----:B------:R0:W0:Y:S01]  /*02b0*/  SYNCS.EXCH.64 URZ, [UR8+0x36010], UR4 ;  /* 0x03601004083f75b2 */ /* 0x0000220008000100 */
        /* <DEDUP_REMOVED lines=13> */
[----:B------:R-:W-:Y:S01]  /*0390*/  NOP ;  /* 0x0000000000007918 */ /* 0x000fe20000000000 */
.L_x_3:
[----:B0-----:R-:W-:Y:S05]  /*03a0*/  BSYNC B0 ;  /* 0x0000000000007941 */ /* 0x001fea0003800000 */
.L_x_2:
[----:B------:R-:W-:Y:S01]  /*03b0*/  ULDC.64 UR4, c[0x0][0x598] ;  /* 0x0001660000047ab9 */ /* 0x000fe20000000a00 */
[----:B------:R-:W-:Y:S01]  /*03c0*/  LOP3.LUT R3, R3, 0xfffffffc, RZ, 0xc0, !PT ;  /* 0xfffffffc03037812 */ /* 0x000fe200078ec0ff */
[----:B------:R-:W-:Y:S01]  /*03d0*/  NOP ;  /* 0x0000000000007918 */ /* 0x000fe20000000000 */
[----:B------:R-:W-:Y:S01]  /*03e0*/  ISETP.NE.U32.AND P0, PT, RZ, UR4, PT ;  /* 0x00000004ff007c0c */ /* 0x000fe2000bf05070 */
[----:B------:R-:W-:Y:S01]  /*03f0*/  NOP ;  /* 0x0000000000007918 */ /* 0x000fe20000000000 */
[----:B-1234-:R-:W-:Y:S01]  /*0400*/  BAR.SYNC.DEFER_BLOCKING 0x0 ;  /* 0x0000000000007b1d */ /* 0x01efe20000010000 */
[----:B------:R-:W-:Y:S01]  /*0410*/  IMAD.IADD R4, R2, 0x1, -R3 ;  /* 0x0000000102047824 */ /* 0x000fe200078e0a03 */
[----:B------:R-:W-:Y:S02]  /*0420*/  ISETP.NE.AND.EX P0, PT, RZ, UR5, PT, P0 ;  /* 0x00000005ff007c0c */ /* 0x000fe4000bf05300 */
[C---:B------:R-:W-:Y:S02]  /*0430*/  ISETP.NE.AND P2, PT, R5.reuse, 0x1, PT ;  /* 0x000000010500780c */ /* 0x040fe40003f45270 */
[----:B------:R-:W-:Y:S01]  /*0440*/  LOP3.LUT P1, RZ, R5, R4, RZ, 0xfc, !PT ;  /* 0x0000000405ff7212 */ /* 0x000fe2000782fcff */
[----:B------:R-:W-:-:S03]  /*0450*/  ULDC.64 UR12, c[0x0][0x208] ;  /* 0x00008200000c7ab9 */ /* 0x000fc60000000a00 */
[----:B------:R-:W-:-:S04]  /*0460*/  SEL R0, RZ, 0x1, P1 ;  /* 0x00000001ff007807 */ /* 0x000fc80000800000 */
[----:B------:R-:W-:Y:S01]  /*0470*/  SEL R0, R0, 0x2, P2 ;  /* 0x0000000200007807 */ /* 0x000fe20001000000 */
[----:B------:R-:W-:Y:S06]  /*0480*/  @!P0 BRA `(.L_x_4) ;  /* 0x00000000001c8947 */ /* 0x000fec0003800000 */
[----:B------:R-:W0:Y:S02]  /*0490*/  LDC.64 R2, c[0x0][0x598] ;  /* 0x00016600ff027b82 */ /* 0x000e240000000a00 */
[----:B0-----:R-:W2:Y:S02]  /*04a0*/  LDG.E.64 R2, desc[UR12][R2.64] ;  /* 0x0000000c02027981 */ /* 0x001ea4000c1e1b00 */
[----:B--2---:R-:W-:-:S04]  /*04b0*/  ISETP.NE.U32.AND P0, PT, R2, RZ, PT ;  /* 0x000000ff0200720c */ /* 0x004fc80003f05070 */
[----:B------:R-:W-:-:S13]  /*04c0*/  ISETP.NE.AND.EX P0, PT, R3, RZ, PT, P0 ;  /* 0x000000ff0300720c */ /* 0x000fda0003f05300 */
[----:B------:R-:W-:Y:S05]  /*04d0*/  @!P0 BRA `(.L_x_4) ;  /* 0x0000000000088947 */ /* 0x000fea0003800000 */
[----:B------:R2:W5:Y:S01]  /*04e0*/  LD.E R16, desc[UR12][R2.64] ;  /* 0x0000000c02107980 */ /* 0x000562000c101900 */
[----:B------:R-:W-:Y:S05]  /*04f0*/  BRA `(.L_x_5) ;  /* 0x0000000000207947 */ /* 0x000fea0003800000 */
.L_x_4:
[----:B------:R-:W-:Y:S02]  /*0500*/  ULDC.64 UR4, c[0x0][0x588] ;  /* 0x0001620000047ab9 */ /* 0x000fe40000000a00 */
[----:B------:R-:W-:-:S04]  /*0510*/  ISETP.NE.U32.AND P0, PT, RZ, UR4, PT ;  /* 0x00000004ff007c0c */ /* 0x000fc8000bf05070 */
[----:B------:R-:W-:-:S13]  /*0520*/  ISETP.NE.AND.EX P0, PT, RZ, UR5, PT, P0 ;  /* 0x00000005ff007c0c */ /* 0x000fda000bf05300 */
[----:B------:R-:W-:Y:S05]  /*0530*/  @!P0 BRA `(.L_x_6) ;  /* 0x00000000000c8947 */ /* 0x000fea0003800000 */
[----:B------:R-:W0:Y:S02]  /*0540*/  LDC.64 R16, c[0x0][0x588] ;  /* 0x00016200ff107b82 */ /* 0x000e240000000a00 */
[----:B0-----:R0:W5:Y:S01]  /*0550*/  LDG.E R16, desc[UR12][R16.64] ;  /* 0x0000000c10107981 */ /* 0x001162000c1e1900 */
[----:B------:R-:W-:Y:S05]  /*0560*/  BRA `(.L_x_5) ;  /* 0x0000000000047947 */ /* 0x000fea0003800000 */
.L_x_6:
[----:B------:R-:W1:Y:S02]  /*0570*/  LDC R16, c[0x0][0x580] ;  /* 0x00016000ff107b82 */ /* 0x000e640000000800 */
.L_x_5:
[----:B------:R-:W-:Y:S02]  /*0580*/  ULDC.64 UR4, c[0x0][0x5a0] ;  /* 0x0001680000047ab9 */ /* 0x000fe40000000a00 */
[----:B------:R-:W-:-:S04]  /*0590*/  ISETP.NE.U32.AND P0, PT, RZ, UR4, PT ;  /* 0x00000004ff007c0c */ /* 0x000fc8000bf05070 */
[----:B------:R-:W-:-:S13]  /*05a0*/  ISETP.NE.AND.EX P0, PT, RZ, UR5, PT, P0 ;  /* 0x00000005ff007c0c */ /* 0x000fda000bf05300 */
[----:B------:R-:W-:Y:S05]  /*05b0*/  @!P0 BRA `(.L_x_7) ;  /* 0x00000000001c8947 */ /* 0x000fea0003800000 */
[----:B--2---:R-:W2:Y:S02]  /*05c0*/  LDC.64 R2, c[0x0][0x5a0] ;  /* 0x00016800ff027b82 */ /* 0x004ea40000000a00 */
[----:B--2---:R-:W2:Y:S02]  /*05d0*/  LDG.E.64 R2, desc[UR12][R2.64] ;  /* 0x0000000c02027981 */ /* 0x004ea4000c1e1b00 */
[----:B--2---:R-:W-:-:S04]  /*05e0*/  ISETP.NE.U32.AND P0, PT, R2, RZ, PT ;  /* 0x000000ff0200720c */ /* 0x004fc80003f05070 */
[----:B------:R-:W-:-:S13]  /*05f0*/  ISETP.NE.AND.EX P0, PT, R3, RZ, PT, P0 ;  /* 0x000000ff0300720c */ /* 0x000fda0003f05300 */
[----:B------:R-:W-:Y:S05]  /*0600*/  @!P0 BRA `(.L_x_7) ;  /* 0x0000000000088947 */ /* 0x000fea0003800000 */
[----:B------:R2:W5:Y:S01]  /*0610*/  LD.E R22, desc[UR12][R2.64] ;  /* 0x0000000c02167980 */ /* 0x000562000c101900 */
[----:B------:R-:W-:Y:S05]  /*0620*/  BRA `(.L_x_8) ;  /* 0x0000000000207947 */ /* 0x000fea0003800000 */
.L_x_7:
[----:B------:R-:W-:Y:S02]  /*0630*/  ULDC.64 UR4, c[0x0][0x590] ;  /* 0x0001640000047ab9 */ /* 0x000fe40000000a00 */
[----:B------:R-:W-:-:S04]  /*0640*/  ISETP.NE.U32.AND P0, PT, RZ, UR4, PT ;  /* 0x00000004ff007c0c */ /* 0x000fc8000bf05070 */
[----:B------:R-:W-:-:S13]  /*0650*/  ISETP.NE.AND.EX P0, PT, RZ, UR5, PT, P0 ;  /* 0x00000005ff007c0c */ /* 0x000fda000bf05300 */
[----:B------:R-:W-:Y:S05]  /*0660*/  @!P0 BRA `(.L_x_9) ;  /* 0x00000000000c8947 */ /* 0x000fea0003800000 */
[----:B------:R-:W3:Y:S02]  /*0670*/  LDC.64 R22, c[0x0][0x590] ;  /* 0x00016400ff167b82 */ /* 0x000ee40000000a00 */
[----:B---3--:R4:W5:Y:S01]  /*0680*/  LDG.E R22, desc[UR12][R22.64] ;  /* 0x0000000c16167981 */ /* 0x008962000c1e1900 */
[----:B------:R-:W-:Y:S05]  /*0690*/  BRA `(.L_x_8) ;  /* 0x0000000000047947 */ /* 0x000fea0003800000 */
.L_x_9:
[----:B------:R-:W3:Y:S02]  /*06a0*/  LDC R22, c[0x0][0x584] ;  /* 0x00016100ff167b82 */ /* 0x000ee40000000800 */
.L_x_8:
[----:B--2---:R-:W2:Y:S01]  /*06b0*/  LDC R2, c[0x0][0x4c0] ;  /* 0x00013000ff027b82 */ /* 0x004ea20000000800 */
[----:B------:R-:W0:Y:S07]  /*06c0*/  S2R R10, SR_CTAID.Y ;  /* 0x00000000000a7919 */ /* 0x000e2e0000002600 */
[----:B------:R-:W1:Y:S01]  /*06d0*/  LDC R19, c[0x0][0x4c4] ;  /* 0x00013100ff137b82 */ /* 0x000e620000000800 */
[----:B--2---:R-:W-:-:S05]  /*06e0*/  VIADD R2, R2, 0x3f ;  /* 0x0000003f02027836 */ /* 0x004fca0000000000 */
[----:B------:R-:W-:Y:S02]  /*06f0*/  SHF.R.S32.HI R3, RZ, 0x1f, R2 ;  /* 0x0000001fff037819 */ /* 0x000fe40000011402 */
[----:B-1----:R-:W-:Y:S02]  /*0700*/  IABS R13, R19 ;  /* 0x00000013000d7213 */ /* 0x002fe40000000000 */
[----:B------:R-:W-:-:S04]  /*0710*/  LEA.HI R3, R3, R2, RZ, 0x6 ;  /* 0x0000000203037211 */ /* 0x000fc800078f30ff */
[----:B------:R-:W-:-:S04]  /*0720*/  SHF.R.S32.HI R95, RZ, 0x6, R3 ;  /* 0x00000006ff5f7819 */ /* 0x000fc80000011403 */
[-C--:B------:R-:W-:Y:S02]  /*0730*/  IABS R12, R95.reuse ;  /* 0x0000005f000c7213 */ /* 0x080fe40000000000 */
[----:B------:R-:W-:Y:S02]  /*0740*/  IABS R8, R95 ;  /* 0x0000005f00087213 */ /* 0x000fe40000000000 */
[----:B------:R-:W1:Y:S03]  /*0750*/  I2F.RP R6, R12 ;  /* 0x0000000c00067306 */ /* 0x000e660000209400 */
[----:B------:R-:W-:-:S05]  /*0760*/  IMAD.MOV R11, RZ, RZ, -R8 ;  /* 0x000000ffff0b7224 */ /* 0x000fca00078e0a08 */
[----:B-1----:R-:W1:Y:S02]  /*0770*/  MUFU.RCP R6, R6 ;  /* 0x0000000600067308 */ /* 0x002e640000001000 */
[----:B-1----:R-:W-:Y:S01]  /*0780*/  VIADD R2, R6, 0xffffffe ;  /* 0x0ffffffe06027836 */ /* 0x002fe20000000000 */
[----:B0-----:R-:W-:-:S05]  /*0790*/  IABS R6, R10 ;  /* 0x0000000a00067213 */ /* 0x001fca0000000000 */
[----:B------:R0:W1:Y:S02]  /*07a0*/  F2I.FTZ.U32.TRUNC.NTZ R3, R2 ;  /* 0x0000000200037305 */ /* 0x000064000021f000 */
[----:B0-----:R-:W-:Y:S02]  /*07b0*/  IMAD.MOV.U32 R2, RZ, RZ, RZ ;  /* 0x000000ffff027224 */ /* 0x001fe400078e00ff */
[----:B-1----:R-:W-:-:S04]  /*07c0*/  IMAD.MOV R7, RZ, RZ, -R3 ;  /* 0x000000ffff077224 */ /* 0x002fc800078e0a03 */
[----:B------:R-:W-:-:S04]  /*07d0*/  IMAD R7, R7, R12, RZ ;  /* 0x0000000c07077224 */ /* 0x000fc800078e02ff */
[----:B------:R-:W-:Y:S02]  /*07e0*/  IMAD.HI.U32 R3, R3, R7, R2 ;  /* 0x0000000703037227 */ /* 0x000fe400078e0002 */
[----:B------:R-:W0:Y:S04]  /*07f0*/  I2F.RP R7, R13 ;  /* 0x0000000d00077306 */ /* 0x000e280000209400 */
[----:B------:R-:W-:-:S04]  /*0800*/  IMAD.HI.U32 R2, R3, R6, RZ ;  /* 0x0000000603027227 */ /* 0x000fc800078e00ff */
[----:B------:R-:W-:Y:S01]  /*0810*/  IMAD R3, R2, R11, R6 ;  /* 0x0000000b02037224 */ /* 0x000fe200078e0206 */
[----:B------:R-:W-:Y:S01]  /*0820*/  LOP3.LUT R6, R10, R95, RZ, 0x3c, !PT ;  /* 0x0000005f0a067212 */ /* 0x000fe200078e3cff */
[----:B------:R-:W1:Y:S03]  /*0830*/  LDC R11, c[0x0][0x290] ;  /* 0x0000a400ff0b7b82 */ /* 0x000e660000000800 */
[----:B------:R-:W-:Y:S01]  /*0840*/  ISETP.GT.U32.AND P1, PT, R12, R3, PT ;  /* 0x000000030c00720c */ /* 0x000fe20003f24070 */
[----:B0-----:R-:W0:Y:S01]  /*0850*/  MUFU.RCP R7, R7 ;  /* 0x0000000700077308 */ /* 0x001e220000001000 */
[----:B------:R-:W-:-:S11]  /*0860*/  ISETP.GE.AND P2, PT, R6, RZ, PT ;  /* 0x000000ff0600720c */ /* 0x000fd60003f46270 */
[----:B------:R-:W-:Y:S02]  /*0870*/  @!P1 IMAD.IADD R3, R3, 0x1, -R12 ;  /* 0x0000000103039824 */ /* 0x000fe400078e0a0c */
[----:B------:R-:W-:Y:S01]  /*0880*/  @!P1 VIADD R2, R2, 0x1 ;  /* 0x0000000102029836 */ /* 0x000fe20000000000 */
[----:B------:R-:W-:Y:S02]  /*0890*/  ISETP.NE.AND P1, PT, R95, RZ, PT ;  /* 0x000000ff5f00720c */ /* 0x000fe40003f25270 */
[----:B------:R-:W-:Y:S01]  /*08a0*/  ISETP.GE.U32.AND P0, PT, R3, R12, PT ;  /* 0x0000000c0300720c */ /* 0x000fe20003f06070 */
[----:B0-----:R-:W-:-:S04]  /*08b0*/  VIADD R8, R7, 0xffffffe ;  /* 0x0ffffffe07087836 */ /* 0x001fc80000000000 */
[----:B------:R-:W0:Y:S08]  /*08c0*/  F2I.FTZ.U32.TRUNC.NTZ R3, R8 ;  /* 0x0000000800037305 */ /* 0x000e30000021f000 */
[----:B------:R-:W-:-:S04]  /*08d0*/  @P0 VIADD R2, R2, 0x1 ;  /* 0x0000000102020836 */ /* 0x000fc80000000000 */
[----:B------:R-:W-:Y:S02]  /*08e0*/  IMAD.MOV.U32 R12, RZ, RZ, R2 ;  /* 0x000000ffff0c7224 */ /* 0x000fe400078e0002 */
[----:B0-----:R-:W-:Y:S02]  /*08f0*/  IMAD.MOV R2, RZ, RZ, -R3 ;  /* 0x000000ffff027224 */ /* 0x001fe400078e0a03 */
[----:B------:R-:W-:Y:S01]  /*0900*/  @!P2 IMAD.MOV R12, RZ, RZ, -R12 ;  /* 0x000000ffff0ca224 */ /* 0x000fe200078e0a0c */
[----:B------:R-:W-:Y:S01]  /*0910*/  @!P1 LOP3.LUT R12, RZ, R95, RZ, 0x33, !PT ;  /* 0x0000005fff0c9212 */ /* 0x000fe200078e33ff */
[----:B------:R-:W-:Y:S02]  /*0920*/  IMAD R7, R2, R13, RZ ;  /* 0x0000000d02077224 */ /* 0x000fe400078e02ff */
[----:B------:R-:W-:Y:S01]  /*0930*/  IMAD.MOV.U32 R2, RZ, RZ, RZ ;  /* 0x000000ffff027224 */ /* 0x000fe200078e00ff */
[----:B------:R-:W-:-:S03]  /*0940*/  IABS R6, R12 ;  /* 0x0000000c00067213 */ /* 0x000fc60000000000 */
[----:B------:R-:W-:-:S04]  /*0950*/  IMAD.HI.U32 R2, R3, R7, R2 ;  /* 0x0000000703027227 */ /* 0x000fc800078e0002 */
[----:B------:R-:W-:Y:S02]  /*0960*/  IMAD.MOV.U32 R3, RZ, RZ, R6 ;  /* 0x000000ffff037224 */ /* 0x000fe400078e0006 */
[----:B------:R-:W-:Y:S02]  /*0970*/  IMAD.MOV R6, RZ, RZ, -R12 ;  /* 0x000000ffff067224 */ /* 0x000fe400078e0a0c */
[----:B------:R-:W-:-:S04]  /*0980*/  IMAD.HI.U32 R94, R2, R3, RZ ;  /* 0x00000003025e7227 */ /* 0x000fc800078e00ff */
[----:B------:R-:W-:Y:S02]  /*0990*/  IMAD.MOV R2, RZ, RZ, -R94 ;  /* 0x000000ffff027224 */ /* 0x000fe400078e0a5e */
[----:B------:R-:W-:Y:S02]  /*09a0*/  IMAD R95, R95, R6, R10 ;  /* 0x000000065f5f7224 */ /* 0x000fe400078e020a */
[----:B------:R-:W-:-:S05]  /*09b0*/  IMAD R2, R13, R2, R3 ;  /* 0x000000020d027224 */ /* 0x000fca00078e0203 */
[----:B------:R-:W-:-:S13]  /*09c0*/  ISETP.GT.U32.AND P1, PT, R13, R2, PT ;  /* 0x000000020d00720c */ /* 0x000fda0003f24070 */
[----:B------:R-:W-:Y:S02]  /*09d0*/  @!P1 IMAD.IADD R2, R2, 0x1, -R13 ;  /* 0x0000000102029824 */ /* 0x000fe400078e0a0d */
[----:B------:R-:W-:Y:S01]  /*09e0*/  @!P1 VIADD R94, R94, 0x1 ;  /* 0x000000015e5e9836 */ /* 0x000fe20000000000 */
[----:B------:R-:W-:Y:S02]  /*09f0*/  ISETP.NE.AND P1, PT, R19, RZ, PT ;  /* 0x000000ff1300720c */ /* 0x000fe40003f25270 */
[----:B------:R-:W-:Y:S02]  /*0a00*/  ISETP.GE.U32.AND P0, PT, R2, R13, PT ;  /* 0x0000000d0200720c */ /* 0x000fe40003f06070 */
[----:B------:R-:W-:-:S04]  /*0a10*/  LOP3.LUT R2, R12, R19, RZ, 0x3c, !PT ;  /* 0x000000130c027212 */ /* 0x000fc800078e3cff */
[----:B------:R-:W-:Y:S01]  /*0a20*/  ISETP.GE.AND P2, PT, R2, RZ, PT ;  /* 0x000000ff0200720c */ /* 0x000fe20003f46270 */
[----:B-1----:R-:W-:-:S05]  /*0a30*/  VIADD R2, R11, 0x3f ;  /* 0x0000003f0b027836 */ /* 0x002fca0000000000 */
[----:B------:R-:W-:Y:S01]  /*0a40*/  SHF.R.S32.HI R3, RZ, 0x1f, R2 ;  /* 0x0000001fff037819 */ /* 0x000fe20000011402 */
[----:B------:R-:W-:Y:S01]  /*0a50*/  @P0 VIADD R94, R94, 0x1 ;  /* 0x000000015e5e0836 */ /* 0x000fe20000000000 */
[----:B------:R-:W-:Y:S02]  /*0a60*/  ISETP.NE.AND P0, PT, R5, RZ, PT ;  /* 0x000000ff0500720c */ /* 0x000fe40003f05270 */
[----:B------:R-:W-:-:S03]  /*0a70*/  LEA.HI R3, R3, R2, RZ, 0x6 ;  /* 0x0000000203037211 */ /* 0x000fc600078f30ff */
[----:B------:R-:W-:Y:S01]  /*0a80*/  @!P2 IMAD.MOV R94, RZ, RZ, -R94 ;  /* 0x000000ffff5ea224 */ /* 0x000fe200078e0a5e */
[----:B------:R-:W-:Y:S02]  /*0a90*/  @!P1 LOP3.LUT R94, RZ, R19, RZ, 0x33, !PT ;  /* 0x00000013ff5e9212 */ /* 0x000fe400078e33ff */
[----:B------:R-:W-:-:S03]  /*0aa0*/  SHF.R.S32.HI R7, RZ, 0x6, R3 ;  /* 0x00000006ff077819 */ /* 0x000fc60000011403 */
[----:B------:R-:W-:-:S04]  /*0ab0*/  IMAD.MOV R8, RZ, RZ, -R94 ;  /* 0x000000ffff087224 */ /* 0x000fc800078e0a5e */
[----:B------:R-:W-:Y:S01]  /*0ac0*/  IMAD R19, R19, R8, R12 ;  /* 0x0000000813137224 */ /* 0x000fe200078e020c */
[----:B------:R-:W-:Y:S06]  /*0ad0*/  @!P0 BRA `(.L_x_10) ;  /* 0x0000005800c88947 */ /* 0x000fec0003800000 */
[----:B------:R-:W-:-:S13]  /*0ae0*/  ISETP.NE.AND P0, PT, R5, 0x1, PT ;  /* 0x000000010500780c */ /* 0x000fda0003f05270 */
[----:B------:R-:W-:Y:S05]  /*0af0*/  @P0 EXIT ;  /* 0x000000000000094d */ /* 0x000fea0003800000 */
[----:B------:R-:W-:Y:S01]  /*0b00*/  ISETP.GE.AND P0, PT, R11, 0x1, PT ;  /* 0x000000010b00780c */ /* 0x000fe20003f06270 */
[----:B------:R-:W-:Y:S01]  /*0b10*/  UMOV UR4, URZ ;  /* 0x0000003f00047c82 */ /* 0x000fe20008000000 */
[----:B------:R-:W-:Y:S02]  /*0b20*/  CS2R R54, SRZ ;  /* 0x0000000000367805 */ /* 0x000fe4000001ff00 */
[----:B------:R-:W-:Y:S02]  /*0b30*/  CS2R R56, SRZ ;  /* 0x0000000000387805 */ /* 0x000fe4000001ff00 */
[----:B------:R-:W-:Y:S02]  /*0b40*/  CS2R R58, SRZ ;  /* 0x00000000003a7805 */ /* 0x000fe4000001ff00 */
[----:B------:R-:W-:Y:S02]  /*0b50*/  CS2R R60, SRZ ;  /* 0x00000000003c7805 */ /* 0x000fe4000001ff00 */
[----:B------:R-:W-:-:S02]  /*0b60*/  CS2R R62, SRZ ;  /* 0x00000000003e7805 */ /* 0x000fc4000001ff00 */
[----:B------:R-:W-:Y:S02]  /*0b70*/  CS2R R64, SRZ ;  /* 0x0000000000407805 */ /* 0x000fe4000001ff00 */
        /* <DEDUP_REMOVED lines=25> */
[----:B------:R-:W-:Y:S01]  /*0d10*/  CS2R R52, SRZ ;  /* 0x0000000000347805 */ /* 0x000fe2000001ff00 */
[----:B------:R-:W-:Y:S06]  /*0d20*/  @!P0 BRA `(.L_x_11) ;  /* 0x0000000000e08947 */ /* 0x000fec0003800000 */
[----:B------:R-:W-:-:S04]  /*0d30*/  LOP3.LUT R2, R0, 0x1, RZ, 0xfc, !PT ;  /* 0x0000000100027812 */ /* 0x000fc800078efcff */
[----:B------:R-:W-:-:S13]  /*0d40*/  ISETP.NE.AND P0, PT, R2, 0x3, PT ;  /* 0x000000030200780c */ /* 0x000fda0003f05270 */
[----:B------:R-:W-:Y:S05]  /*0d50*/  @!P0 BRA `(.L_x_12) ;  /* 0x0000000000048947 */ /* 0x000fea0003800000 */
[----:B------:R-:W-:Y:S01]  /*0d60*/  BPT.TRAP 0x1 ;  /* 0x000000040000795c */ /* 0x000fe20000300000 */
.L_x_12:
[----:B------:R-:W0:Y:S01]  /*0d70*/  S2UR UR5, SR_CgaCtaId ;  /* 0x00000000000579c3 */ /* 0x000e220000008800 */
[----:B------:R-:W-:Y:S01]  /*0d80*/  SHF.L.U32 R2, RZ, 0x1f, RZ ;  /* 0x0000001fff027819 */ /* 0x000fe200000006ff */
[----:B------:R-:W-:Y:S02]  /*0d90*/  UMOV UR4, 0x400 ;  /* 0x0000040000047882 */ /* 0x000fe40000000000 */
[----:B0-----:R-:W-:-:S12]  /*0da0*/  ULEA UR4, UR5, UR4, 0x18 ;  /* 0x0000000405047291 */ /* 0x001fd8000f8ec03f */
.L_x_13:
[----:B0-----:R-:W-:-:S04]  /*0db0*/  IMAD.U32 R3, RZ, RZ, UR4 ;  /* 0x00000004ff037e24 */ /* 0x001fc8000f8e00ff */
[----:B------:R0:W1:Y:S03]  /*0dc0*/  SYNCS.PHASECHK.TRANS64.TRYWAIT P0, [R3+URZ+0x36000], R2 ;  /* 0x03600002030075a7 */ /* 0x000066000800017f */
[----:B-1----:R-:W-:Y:S05]  /*0dd0*/  @!P0 NANOSLEEP.SYNCS 0x989680 ;  /* 0x009896800000895d */ /* 0x002fea0003900000 */
[----:B------:R-:W1:Y:S02]  /*0de0*/  @!P0 SYNCS.PHASECHK.TRANS64 P0, [R3+URZ+0x36000], R2 ;  /* 0x03600002030085a7 */ /* 0x000e64000800007f */
[----:B-1----:R-:W-:Y:S05]  /*0df0*/  @!P0 BRA `(.L_x_13) ;  /* 0xfffffffc00ec8947 */ /* 0x002fea000383ffff */
[----:B------:R-:W-:Y:S01]  /*0e00*/  UIADD3 UR5, UR4, 0x24000, URZ ;  /* 0x0002400004057890 */ /* 0x000fe2000fffe03f */
[----:B------:R-:W-:Y:S01]  /*0e10*/  WARPGROUP.ARRIVE ;  /* 0x00000000000079c5 */ /* 0x000fe20000000000 */
[----:B------:R-:W-:Y:S02]  /*0e20*/  USHF.R.U32.HI UR4, URZ, 0x4, UR4 ;  /* 0x000000043f047899 */ /* 0x000fe40008011604 */
[----:B------:R-:W-:Y:S02]  /*0e30*/  USHF.R.U32.HI UR5, URZ, 0x4, UR5 ;  /* 0x000000043f057899 */ /* 0x000fe40008011605 */
[----:B------:R-:W-:Y:S02]  /*0e40*/  ULOP3.LUT UR8, UR4, 0x3fff, URZ, 0xc0, !UPT ;  /* 0x00003fff04087892 */ /* 0x000fe4000f8ec03f */
[----:B------:R-:W-:Y:S02]  /*0e50*/  ULOP3.LUT UR9, UR5, 0x3fff, URZ, 0xc0, !UPT ;  /* 0x00003fff05097892 */ /* 0x000fe4000f8ec03f */
[----:B------:R-:W-:Y:S01]  /*0e60*/  UIADD3 UR10, UR8, 0x200, URZ ;  /* 0x00000200080a7890 */ /* 0x000fe2000fffe03f */
[----:B------:R-:W-:-:S02]  /*0e70*/  UMOV UR5, 0x40000040 ;  /* 0x4000004000057882 */ /* 0x000fc40000000000 */
[----:B------:R-:W-:Y:S01]  /*0e80*/  UMOV UR4, UR8 ;  /* 0x0000000800047c82 */ /* 0x000fe20008000000 */
[----:B------:R-:W-:Y:S01]  /*0e90*/  UMOV UR7, 0x40000040 ;  /* 0x4000004000077882 */ /* 0x000fe20000000000 */
[----:B------:R-:W-:Y:S02]  /*0ea0*/  UMOV UR6, UR9 ;  /* 0x0000000900067c82 */ /* 0x000fe40008000000 */
[----:B------:R-:W-:Y:S01]  /*0eb0*/  HGMMA.64x64x16.F32 R56, gdesc[UR4].tnspA.tnspB, RZ, !UPT ;  /* 0x60e00000043879f0 */ /* 0x000fe2000c7008ff */
[----:B------:R-:W-:Y:S01]  /*0ec0*/  UMOV UR4, UR10 ;  /* 0x0000000a00047c82 */ /* 0x000fe20008000000 */
[----:B------:R-:W-:Y:S01]  /*0ed0*/  UMOV UR5, 0x40000040 ;  /* 0x4000004000057882 */ /* 0x000fe20000000000 */
[----:B------:R-:W-:Y:S01]  /*0ee0*/  UIADD3 UR10, UR8, 0x280, URZ ;  /* 0x00000280080a7890 */ /* 0x000fe2000fffe03f */
[----:B------:R-:W-:Y:S01]  /*0ef0*/  HGMMA.64x64x16.F32 R24, gdesc[UR4].tnspA.tnspB, RZ, !UPT ;  /* 0x60e00000041879f0 */ /* 0x000fe2000c7008ff */
[----:B------:R-:W-:Y:S02]  /*0f00*/  UIADD3 UR4, UR8, 0x80, URZ ;  /* 0x0000008008047890 */ /* 0x000fe4000fffe03f */
[----:B------:R-:W-:Y:S01]  /*0f10*/  UIADD3 UR6, UR9, 0x80, URZ ;  /* 0x0000008009067890 */ /* 0x000fe2000fffe03f */
[----:B------:R-:W-:Y:S01]  /*0f20*/  UMOV UR5, 0x40000040 ;  /* 0x4000004000057882 */ /* 0x000fe20000000000 */
[----:B------:R-:W-:-:S07]  /*0f30*/  UMOV UR7, 0x40000040 ;  /* 0x4000004000077882 */ /* 0x000fce0000000000 */
[----:B------:R-:W-:Y:S01]  /*0f40*/  HGMMA.64x64x16.F32 R56, gdesc[UR4].tnspA.tnspB, R56 ;  /* 0x60e00000043879f0 */ /* 0x000fe20008700838 */
[----:B------:R-:W-:Y:S01]  /*0f50*/  UMOV UR4, UR10 ;  /* 0x0000000a00047c82 */ /* 0x000fe20008000000 */
[----:B------:R-:W-:Y:S01]  /*0f60*/  UMOV UR5, 0x40000040 ;  /* 0x4000004000057882 */ /* 0x000fe20000000000 */
[----:B------:R-:W-:Y:S01]  /*0f70*/  UIADD3 UR10, UR8, 0x300, URZ ;  /* 0x00000300080a7890 */ /* 0x000fe2000fffe03f */
[----:B------:R-:W-:Y:S01]  /*0f80*/  HGMMA.64x64x16.F32 R24, gdesc[UR4].tnspA.tnspB, R24 ;  /* 0x60e00000041879f0 */ /* 0x000fe20008700818 */
[----:B------:R-:W-:Y:S02]  /*0f90*/  UIADD3 UR4, UR8, 0x100, URZ ;  /* 0x0000010008047890 */ /* 0x000fe4000fffe03f */
[----:B------:R-:W-:Y:S01]  /*0fa0*/  UIADD3 UR6, UR9, 0x100, URZ ;  /* 0x0000010009067890 */ /* 0x000fe2000fffe03f */
[----:B------:R-:W-:Y:S01]  /*0fb0*/  UMOV UR5, 0x40000040 ;  /* 0x4000004000057882 */ /* 0x000fe20000000000 */
[----:B------:R-:W-:-:S07]  /*0fc0*/  UMOV UR7, 0x40000040 ;  /* 0x4000004000077882 */ /* 0x000fce0000000000 */
[----:B------:R-:W-:Y:S01]  /*0fd0*/  HGMMA.64x64x16.F32 R56, gdesc[UR4].tnspA.tnspB, R56 ;  /* 0x60e00000043879f0 */ /* 0x000fe20008700838 */
[----:B------:R-:W-:Y:S01]  /*0fe0*/  UMOV UR4, UR10 ;  /* 0x0000000a00047c82 */ /* 0x000fe20008000000 */
[----:B------:R-:W-:Y:S02]  /*0ff0*/  UMOV UR5, 0x40000040 ;  /* 0x4000004000057882 */ /* 0x000fe40000000000 */
[----:B------:R-:W-:Y:S01]  /*1000*/  HGMMA.64x64x16.F32 R24, gdesc[UR4].tnspA.tnspB, R24 ;  /* 0x60e00000041879f0 */ /* 0x000fe20008700818 */
[----:B------:R-:W-:Y:S02]  /*1010*/  UIADD3 UR4, UR8, 0x180, URZ ;  /* 0x0000018008047890 */ /* 0x000fe4000fffe03f */
[----:B------:R-:W-:Y:S02]  /*1020*/  UIADD3 UR6, UR9, 0x180, URZ ;  /* 0x0000018009067890 */ /* 0x000fe4000fffe03f */
[----:B------:R-:W-:Y:S01]  /*1030*/  UIADD3 UR8, UR8, 0x380, URZ ;  /* 0x0000038008087890 */ /* 0x000fe2000fffe03f */
[----:B------:R-:W-:Y:S01]  /*1040*/  UMOV UR5, 0x40000040 ;  /* 0x4000004000057882 */ /* 0x000fe20000000000 */
[----:B------:R-:W-:-:S05]  /*1050*/  UMOV UR7, 0x40000040 ;  /* 0x4000004000077882 */ /* 0x000fca0000000000 */
[----:B------:R-:W-:Y:S01]  /*1060*/  HGMMA.64x64x16.F32 R56, gdesc[UR4].tnspA.tnspB, R56 ;  /* 0x60e00000043879f0 */ /* 0x000fe20008700838 */
[----:B------:R-:W-:Y:S01]  /*1070*/  UMOV UR4, UR8 ;  /* 0x0000000800047c82 */ /* 0x000fe20008000000 */
[----:B------:R-:W-:Y:S02]  /*1080*/  UMOV UR5, 0x40000040 ;  /* 0x4000004000057882 */ /* 0x000fe40000000000 */
[----:B------:R-:W-:Y:S01]  /*1090*/  HGMMA.64x64x16.F32 R24, gdesc[UR4].tnspA.tnspB, R24, gsb0 ;  /* 0x60e00000041879f0 */ /* 0x000fe20008000818 */
[----:B------:R-:W-:-:S05]  /*10a0*/  UMOV UR4, 0x1 ;  /* 0x0000000100047882 */ /* 0x000fca0000000000 */
.L_x_11:
[----:B0-----:R-:W-:-:S05]  /*10b0*/  VIMNMX R2, R7, 0x1, PT ;  /* 0x0000000107027848 */ /* 0x001fca0003fe0100 */
[----:B------:R-:W-:-:S05]  /*10c0*/  IMAD.IADD R4, R7, 0x1, -R2 ;  /* 0x0000000107047824 */ /* 0x000fca00078e0a02 */
[----:B------:R-:W-:-:S13]  /*10d0*/  ISETP.GE.AND P0, PT, R4, 0x1, PT ;  /* 0x000000010400780c */ /* 0x000fda0003f06270 */
[----:B------:R-:W-:Y:S05]  /*10e0*/  @!P0 BRA `(.L_x_14) ;  /* 0x0000000400508947 */ /* 0x000fea0003800000 */
[----:B------:R-:W0:Y:S01]  /*10f0*/  S2UR UR5, SR_CgaCtaId ;  /* 0x00000000000579c3 */ /* 0x000e220000008800 */
[----:B------:R-:W-:Y:S01]  /*1100*/  UMOV UR6, 0x400 ;  /* 0x0000040000067882 */ /* 0x000fe20000000000 */
[----:B------:R-:W-:Y:S01]  /*1110*/  LOP3.LUT R7, R0, 0x1, RZ, 0xfc, !PT ;  /* 0x0000000100077812 */ /* 0x000fe200078efcff */
[----:B------:R-:W-:Y:S01]  /*1120*/  IMAD.MOV.U32 R5, RZ, RZ, RZ ;  /* 0x000000ffff057224 */ /* 0x000fe200078e00ff */
[----:B------:R-:W-:Y:S01]  /*1130*/  UISETP.NE.U32.AND UP0, UPT, UR4, URZ, UPT ;  /* 0x0000003f0400728c */ /* 0x000fe2000bf05070 */
[----:B------:R-:W-:Y:S01]  /*1140*/  IMAD.MOV.U32 R2, RZ, RZ, R4 ;  /* 0x000000ffff027224 */ /* 0x000fe200078e0004 */
[----:B0-----:R-:W-:-:S04]  /*1150*/  ULEA UR6, UR5, UR6, 0x18 ;  /* 0x0000000605067291 */ /* 0x001fc8000f8ec03f */
[----:B------:R-:W-:Y:S02]  /*1160*/  UIADD3 UR5, UR6, 0x24000, URZ ;  /* 0x0002400006057890 */ /* 0x000fe4000fffe03f */
[----:B------:R-:W-:Y:S02]  /*1170*/  USHF.R.U32.HI UR7, URZ, 0x4, UR6 ;  /* 0x000000043f077899 */ /* 0x000fe40008011606 */
[----:B------:R-:W-:Y:S02]  /*1180*/  USHF.R.U32.HI UR5, URZ, 0x4, UR5 ;  /* 0x000000043f057899 */ /* 0x000fe40008011605 */
[----:B------:R-:W-:Y:S02]  /*1190*/  ULOP3.LUT UR7, UR7, 0x3fff, URZ, 0xc0, !UPT ;  /* 0x00003fff07077892 */ /* 0x000fe4000f8ec03f */
[----:B------:R-:W-:-:S03]  /*11a0*/  ULOP3.LUT UR17, UR5, 0x3fff, URZ, 0xc0, !UPT ;  /* 0x00003fff05117892 */ /* 0x000fc6000f8ec03f */
[----:B------:R-:W-:-:S09]  /*11b0*/  UMOV UR5, URZ ;  /* 0x0000003f00057c82 */ /* 0x000fd20008000000 */
.L_x_19:
[----:B------:R-:W-:-:S13]  /*11c0*/  ISETP.NE.AND P1, PT, R7, 0x3, PT ;  /* 0x000000030700780c */ /* 0x000fda0003f25270 */
[----:B0-----:R-:W-:Y:S05]  /*11d0*/  @!P1 BRA `(.L_x_15) ;  /* 0x0000000000049947 */ /* 0x001fea0003800000 */
[----:B------:R-:W-:Y:S01]  /*11e0*/  BPT.TRAP 0x1 ;  /* 0x000000040000795c */ /* 0x000fe20000300000 */
.L_x_15:
[----:B------:R-:W-:Y:S01]  /*11f0*/  SHF.L.U32 R3, R5, 0x1f, RZ ;  /* 0x0000001f05037819 */ /* 0x000fe200000006ff */
[----:B------:R-:W-:-:S12]  /*1200*/  ULEA UR8, UR4, UR6, 0x3 ;  /* 0x0000000604087291 */ /* 0x000fd8000f8e183f */
.L_x_16:
[----:B0-----:R-:W-:-:S04]  /*1210*/  IMAD.U32 R6, RZ, RZ, UR8 ;  /* 0x00000008ff067e24 */ /* 0x001fc8000f8e00ff */
[----:B------:R0:W1:Y:S03]  /*1220*/  SYNCS.PHASECHK.TRANS64.TRYWAIT P0, [R6+URZ+0x36000], R3 ;  /* 0x03600003060075a7 */ /* 0x000066000800017f */
[----:B-1----:R-:W-:Y:S05]  /*1230*/  @!P0 NANOSLEEP.SYNCS 0x989680 ;  /* 0x009896800000895d */ /* 0x002fea0003900000 */
[----:B------:R-:W1:Y:S02]  /*1240*/  @!P0 SYNCS.PHASECHK.TRANS64 P0, [R6+URZ+0x36000], R3 ;  /* 0x03600003060085a7 */ /* 0x000e64000800007f */
[----:B-1----:R-:W-:Y:S05]  /*1250*/  @!P0 BRA `(.L_x_16) ;  /* 0xfffffffc00ec8947 */ /* 0x002fea000383ffff */
[----:B------:R-:W-:Y:S01]  /*1260*/  ULEA UR15, UR4, UR7, 0xa ;  /* 0x00000007040f7291 */ /* 0x000fe2000f8e503f */
[----:B------:R-:W-:Y:S01]  /*1270*/  WARPGROUP.ARRIVE ;  /* 0x00000000000079c5 */ /* 0x000fe20000000000 */
[----:B------:R-:W-:Y:S02]  /*1280*/  ULEA UR14, UR4, UR17, 0x9 ;  /* 0x00000011040e7291 */ /* 0x000fe4000f8e483f */
[----:B------:R-:W-:Y:S01]  /*1290*/  UIADD3 UR16, UR15, 0x200, URZ ;  /* 0x000002000f107890 */ /* 0x000fe2000fffe03f */
[----:B------:R-:W-:Y:S02]  /*12a0*/  UMOV UR11, 0x40000040 ;  /* 0x40000040000b7882 */ /* 0x000fe40000000000 */
[----:B------:R-:W-:Y:S01]  /*12b0*/  UMOV UR8, UR15 ;  /* 0x0000000f00087c82 */ /* 0x000fe20008000000 */
[----:B------:R-:W-:Y:S01]  /*12c0*/  UMOV UR9, 0x40000040 ;  /* 0x4000004000097882 */ /* 0x000fe20000000000 */
[----:B------:R-:W-:Y:S02]  /*12d0*/  UMOV UR10, UR14 ;  /* 0x0000000e000a7c82 */ /* 0x000fe40008000000 */
[----:B------:R-:W-:Y:S01]  /*12e0*/  HGMMA.64x64x16.F32 R56, gdesc[UR8].tnspA.tnspB, R56, UP0 ;  /* 0x60e00000083879f0 */ /* 0x000fe2000bf00838 */
[----:B------:R-:W-:Y:S01]  /*12f0*/  UMOV UR8, UR16 ;  /* 0x0000001000087c82 */ /* 0x000fe20008000000 */
[----:B------:R-:W-:Y:S01]  /*1300*/  UMOV UR9, 0x40000040 ;  /* 0x4000004000097882 */ /* 0x000fe20000000000 */
[----:B------:R-:W-:Y:S01]  /*1310*/  UIADD3 UR16, UR15, 0x280, URZ ;  /* 0x000002800f107890 */ /* 0x000fe2000fffe03f */
[----:B------:R-:W-:Y:S01]  /*1320*/  HGMMA.64x64x16.F32 R24, gdesc[UR8].tnspA.tnspB, R24, UP0 ;  /* 0x60e00000081879f0 */ /* 0x000fe2000bf00818 */
[----:B------:R-:W-:-:S02]  /*1330*/  UIADD3 UR10, UR14, 0x80, URZ ;  /* 0x000000800e0a7890 */ /* 0x000fc4000fffe03f */
        /* <DEDUP_REMOVED lines=24> */
[----:B------:R-:W-:Y:S03]  /*14c0*/  HGMMA.64x64x16.F32 R24, gdesc[UR8].tnspA.tnspB, R24, gsb0 ;  /* 0x60e00000081879f0 */ /* 0x000fe60008000818 */
[----:B------:R-:W-:Y:S02]  /*14d0*/  WARPGROUP.DEPBAR.LE gsb0, 0x1 ;  /* 0x00008000000079c5 */ /* 0x000fe40000010100 */
[----:B------:R-:W-:Y:S05]  /*14e0*/  @!P1 BRA `(.L_x_17) ;  /* 0x0000000000049947 */ /* 0x000fea0003800000 */
[----:B------:R-:W-:Y:S01]  /*14f0*/  BPT.TRAP 0x1 ;  /* 0x000000040000795c */ /* 0x000fe20000300000 */
.L_x_17:
[----:B------:R-:W-:Y:S01]  /*1500*/  ULEA UR8, UR5, UR6, 0x3 ;  /* 0x0000000605087291 */ /* 0x000fe2000f8e183f */
[----:B------:R-:W-:-:S03]  /*1510*/  ISETP.GT.U32.AND P0, PT, R0, 0x1, PT ;  /* 0x000000010000780c */ /* 0x000fc60003f04070 */
[----:B------:R-:W-:-:S04]  /*1520*/  UIADD3 UR8, UR8, 0x36048, URZ ;  /* 0x0003604808087890 */ /* 0x000fc8000fffe03f */
[----:B------:R-:W-:-:S09]  /*1530*/  UPRMT UR8, URZ, 0x654, UR8 ;  /* 0x000006543f087896 */ /* 0x000fd20008000008 */
[----:B------:R-:W-:Y:S01]  /*1540*/  SYNCS.ARRIVE.TRANS64.RED.A1T0 RZ, [UR8], RZ ;  /* 0x000000ffffff79a7 */ /* 0x000fe20008100408 */
[----:B------:R-:W-:Y:S05]  /*1550*/  @P0 BRA `(.L_x_18) ;  /* 0x0000000000040947 */ /* 0x000fea0003800000 */
[----:B------:R-:W-:Y:S01]  /*1560*/  BPT.TRAP 0x1 ;  /* 0x000000040000795c */ /* 0x000fe20000300000 */
.L_x_18:
[----:B------:R-:W-:Y:S01]  /*1570*/  UIADD3 UR4, UR4, 0x1, URZ ;  /* 0x0000000104047890 */ /* 0x000fe2000fffe03f */
[C---:B------:R-:W-:Y:S01]  /*1580*/  ISETP.GT.AND P0, PT, R2.reuse, 0x1, PT ;  /* 0x000000010200780c */ /* 0x040fe20003f04270 */
[----:B------:R-:W-:Y:S01]  /*1590*/  UIADD3 UR5, UR5, 0x1, URZ ;  /* 0x0000000105057890 */ /* 0x000fe2000fffe03f */
[----:B------:R-:W-:Y:S01]  /*15a0*/  VIADD R2, R2, 0xffffffff ;  /* 0xffffffff02027836 */ /* 0x000fe20000000000 */
[----:B------:R-:W-:Y:S02]  /*15b0*/  UISETP.NE.AND UP0, UPT, UR4, 0x9, UPT ;  /* 0x000000090400788c */ /* 0x000fe4000bf05270 */
[----:B------:R-:W-:Y:S02]  /*15c0*/  UISETP.NE.AND UP1, UPT, UR5, 0x9, UPT ;  /* 0x000000090500788c */ /* 0x000fe4000bf25270 */
[----:B------:R-:W-:Y:S02]  /*15d0*/  USEL UR8, URZ, 0x1, UP0 ;  /* 0x000000013f087887 */ /* 0x000fe40008000000 */
[----:B------:R-:W-:-:S02]  /*15e0*/  USEL UR4, UR4, URZ, UP0 ;  /* 0x0000003f04047287 */ /* 0x000fc40008000000 */
[----:B------:R-:W-:Y:S02]  /*15f0*/  USEL UR5, UR5, URZ, UP1 ;  /* 0x0000003f05057287 */ /* 0x000fe40008800000 */
[----:B------:R-:W-:Y:S01]  /*1600*/  UPLOP3.LUT UP0, UPT, UPT, UPT, UPT, 0x80, 0x0 ;  /* 0x000000000000789c */ /* 0x000fe20003f0f070 */
[----:B------:R-:W-:Y:S01]  /*1610*/  LOP3.LUT R5, R5, UR8, RZ, 0x3c, !PT ;  /* 0x0000000805057c12 */ /* 0x000fe2000f8e3cff */
[----:B------:R-:W-:Y:S09]  /*1620*/  @P0 BRA `(.L_x_19) ;  /* 0xfffffff800e40947 */ /* 0x000ff2000383ffff */
.L_x_14:
[----:B------:R-:W1:Y:S01]  /*1630*/  LDC R2, c[0x0][0x290] ;  /* 0x0000a400ff027b82 */ /* 0x000e620000000800 */
[----:B------:R-:W-:Y:S02]  /*1640*/  WARPGROUP.DEPBAR.LE gsb0, 0x0 ;  /* 0x00008000000079c5 */ /* 0x000fe40000010000 */
[----:B-1----:R-:W-:-:S13]  /*1650*/  ISETP.GE.AND P0, PT, R2, 0x1, PT ;  /* 0x000000010200780c */ /* 0x002fda0003f06270 */
[----:B------:R-:W-:Y:S05]  /*1660*/  @!P0 BRA `(.L_x_20) ;  /* 0x0000000000448947 */ /* 0x000fea0003800000 */
[----:B------:R-:W-:-:S04]  /*1670*/  LOP3.LUT R2, R0, 0x1, RZ, 0xfc, !PT ;  /* 0x0000000100027812 */ /* 0x000fc800078efcff */
[----:B------:R-:W-:-:S13]  /*1680*/  ISETP.NE.AND P0, PT, R2, 0x3, PT ;  /* 0x000000030200780c */ /* 0x000fda0003f05270 */
[----:B------:R-:W-:Y:S05]  /*1690*/  @!P0 BRA `(.L_x_21) ;  /* 0x0000000000048947 */ /* 0x000fea0003800000 */
[----:B------:R-:W-:Y:S01]  /*16a0*/  BPT.TRAP 0x1 ;  /* 0x000000040000795c */ /* 0x000fe20000300000 */
.L_x_21:
[----:B------:R-:W1:Y:S01]  /*16b0*/  S2R R5, SR_CgaCtaId ;  /* 0x0000000000057919 */ /* 0x000e620000008800 */
[----:B0-----:R-:W-:Y:S01]  /*16c0*/  IMAD.WIDE.U32 R2, R4, 0x38e38e39, RZ ;  /* 0x38e38e3904027825 */ /* 0x001fe200078e00ff */
[----:B------:R-:W-:Y:S02]  /*16d0*/  MOV R2, 0x400 ;  /* 0x0000040000027802 */ /* 0x000fe40000000f00 */
[----:B------:R-:W-:Y:S02]  /*16e0*/  ISETP.GT.U32.AND P0, PT, R0, 0x1, PT ;  /* 0x000000010000780c */ /* 0x000fe40003f04070 */
[----:B------:R-:W-:-:S05]  /*16f0*/  SHF.R.U32.HI R3, RZ, 0x1, R3 ;  /* 0x00000001ff037819 */ /* 0x000fca0000011603 */
[----:B------:R-:W-:Y:S01]  /*1700*/  IMAD R4, R3, -0x9, R4 ;  /* 0xfffffff703047824 */ /* 0x000fe200078e0204 */
[----:B-1----:R-:W-:-:S05]  /*1710*/  LEA R5, R5, R2, 0x18 ;  /* 0x0000000205057211 */ /* 0x002fca00078ec0ff */
[----:B------:R-:W-:-:S04]  /*1720*/  IMAD R4, R4, 0x8, R5 ;  /* 0x0000000804047824 */ /* 0x000fc800078e0205 */
[----:B------:R-:W-:-:S05]  /*1730*/  VIADD R4, R4, 0x36048 ;  /* 0x0003604804047836 */ /* 0x000fca0000000000 */
[----:B------:R-:W-:-:S04]  /*1740*/  PRMT R4, RZ, 0x654, R4 ;  /* 0x00000654ff047816 */ /* 0x000fc80000000004 */
[----:B------:R1:W-:Y:S01]  /*1750*/  SYNCS.ARRIVE.TRANS64.RED.A1T0 RZ, [R4+URZ], RZ ;  /* 0x000000ff04ff79a7 */ /* 0x0003e2000810043f */
[----:B------:R-:W-:Y:S05]  /*1760*/  @P0 BRA `(.L_x_20) ;  /* 0x0000000000040947 */ /* 0x000fea0003800000 */
[----:B------:R-:W-:Y:S01]  /*1770*/  BPT.TRAP 0x1 ;  /* 0x000000040000795c */ /* 0x000fe20000300000 */
.L_x_20:
[----:B0-----:R-:W0:Y:S01]  /*1780*/  S2R R3, SR_TID.X ;  /* 0x0000000000037919 */ /* 0x001e220000002100 */
[----:B-1----:R-:W1:Y:S01]  /*1790*/  LDC.64 R4, c[0x0][0x280] ;  /* 0x0000a000ff047b82 */ /* 0x002e620000000a00 */
[----:B------:R-:W-:Y:S01]  /*17a0*/  IMAD.SHL.U32 R95, R95, 0x40, RZ ;  /* 0x000000405f5f7824 */ /* 0x000fe200078e00ff */
[----:B------:R-:W-:Y:S01]  /*17b0*/  SHF.R.S32.HI R18, RZ, 0x1f, R94 ;  /* 0x0000001fff127819 */ /* 0x000fe2000001145e */
[----:B------:R-:W2:Y:S03]  /*17c0*/  S2R R11, SR_CTAID.X ;  /* 0x00000000000b7919 */ /* 0x000ea60000002500 */
[----:B------:R-:W-:Y:S02]  /*17d0*/  SHF.R.S32.HI R93, RZ, 0x1f, R95 ;  /* 0x0000001fff5d7819 */ /* 0x000fe4000001145f */
[----:B-1----:R-:W-:Y:S02]  /*17e0*/  ISETP.GE.AND P0, PT, R95, R5, PT ;  /* 0x000000055f00720c */ /* 0x002fe40003f06270 */
[----:B0-----:R-:W-:-:S04]  /*17f0*/  SHF.R.S32.HI R0, RZ, 0x1f, R3 ;  /* 0x0000001fff007819 */ /* 0x001fc80000011403 */
[----:B------:R-:W-:Y:S01]  /*1800*/  LEA.HI R0, R0, R3, RZ, 0x7 ;  /* 0x0000000300007211 */ /* 0x000fe200078f38ff */
[----:B--2---:R-:W-:-:S03]  /*1810*/  IMAD.SHL.U32 R12, R11, 0x80, RZ ;  /* 0x000000800b0c7824 */ /* 0x004fc600078e00ff */
[----:B------:R-:W-:Y:S02]  /*1820*/  LOP3.LUT R0, R0, 0xffffff80, RZ, 0xc0, !PT ;  /* 0xffffff8000007812 */ /* 0x000fe400078ec0ff */
[----:B------:R-:W-:-:S03]  /*1830*/  ISETP.GE.OR P0, PT, R12, R4, P0 ;  /* 0x000000040c00720c */ /* 0x000fc60000706670 */
[----:B------:R-:W-:-:S05]  /*1840*/  IMAD.IADD R0, R3, 0x1, -R0 ;  /* 0x0000000103007824 */ /* 0x000fca00078e0a00 */
[----:B------:R-:W-:-:S04]  /*1850*/  SHF.R.S32.HI R7, RZ, 0x1f, R0 ;  /* 0x0000001fff077819 */ /* 0x000fc80000011400 */
[CC--:B------:R-:W-:Y:S02]  /*1860*/  LEA.HI R8, R7.reuse, R0.reuse, RZ, 0x2 ;  /* 0x0000000007087211 */ /* 0x0c0fe400078f10ff */
[----:B------:R-:W-:Y:S02]  /*1870*/  LEA.HI R10, R7, R0, RZ, 0x5 ;  /* 0x00000000070a7211 */ /* 0x000fe400078f28ff */
[--C-:B------:R-:W-:Y:S02]  /*1880*/  SHF.R.S32.HI R6, RZ, 0x2, R8.reuse ;  /* 0x00000002ff067819 */ /* 0x100fe40000011408 */
[----:B------:R-:W-:Y:S02]  /*1890*/  SHF.R.S32.HI R3, RZ, 0x1f, R8 ;  /* 0x0000001fff037819 */ /* 0x000fe40000011408 */
[----:B------:R-:W-:Y:S02]  /*18a0*/  LOP3.LUT R9, R8, 0xfffffffc, RZ, 0xc0, !PT ;  /* 0xfffffffc08097812 */ /* 0x000fe400078ec0ff */
[----:B------:R-:W-:-:S02]  /*18b0*/  LEA.HI R3, R3, R6, RZ, 0x3 ;  /* 0x0000000603037211 */ /* 0x000fc400078f18ff */
[----:B------:R-:W-:Y:S01]  /*18c0*/  SHF.R.S32.HI R13, RZ, 0x5, R10 ;  /* 0x00000005ff0d7819 */ /* 0x000fe2000001140a */
[----:B------:R-:W-:Y:S01]  /*18d0*/  IMAD.IADD R0, R0, 0x1, -R9 ;  /* 0x0000000100007824 */ /* 0x000fe200078e0a09 */
[----:B------:R-:W-:-:S03]  /*18e0*/  LOP3.LUT R3, R3, 0xfffffff8, RZ, 0xc0, !PT ;  /* 0xfffffff803037812 */ /* 0x000fc600078ec0ff */
[----:B------:R-:W-:Y:S02]  /*18f0*/  IMAD.SHL.U32 R10, R0, 0x2, RZ ;  /* 0x00000002000a7824 */ /* 0x000fe400078e00ff */
[----:B------:R-:W-:Y:S02]  /*1900*/  IMAD.IADD R6, R6, 0x1, -R3 ;  /* 0x0000000106067824 */ /* 0x000fe400078e0a03 */
[----:B------:R-:W0:Y:S03]  /*1910*/  LDC.64 R2, c[0x0][0x5d0] ;  /* 0x00017400ff027b82 */ /* 0x000e260000000a00 */
[----:B------:R-:W-:-:S03]  /*1920*/  SHF.R.S32.HI R7, RZ, 0x1f, R6 ;  /* 0x0000001fff077819 */ /* 0x000fc60000011406 */
[----:B------:R-:W-:-:S04]  /*1930*/  IMAD.WIDE R90, R13, 0x10, R6 ;  /* 0x000000100d5a7825 */ /* 0x000fc800078e0206 */
[----:B------:R-:W-:Y:S01]  /*1940*/  IMAD.WIDE R90, R11, 0x80, R90 ;  /* 0x000000800b5a7825 */ /* 0x000fe200078e025a */
[----:B------:R-:W-:-:S03]  /*1950*/  SHF.R.S32.HI R11, RZ, 0x1f, R10 ;  /* 0x0000001fff0b7819 */ /* 0x000fc6000001140a */
[----:B0-----:R-:W-:-:S04]  /*1960*/  IMAD.WIDE.U32 R8, R90, R2, R10 ;  /* 0x000000025a087225 */ /* 0x001fc800078e000a */
[----:B------:R-:W-:Y:S01]  /*1970*/  IMAD R14, R91, R2, RZ ;  /* 0x000000025b0e7224 */ /* 0x000fe200078e02ff */
[----:B------:R-:W-:Y:S06]  /*1980*/  @P0 EXIT ;  /* 0x000000000000094d */ /* 0x000fec0003800000 */
[----:B------:R-:W-:Y:S01]  /*1990*/  ULDC.64 UR6, c[0x0][0x288] ;  /* 0x0000a20000067ab9 */ /* 0x000fe20000000a00 */
[----:B------:R-:W-:Y:S01]  /*19a0*/  IMAD R14, R90, R3, R14 ;  /* 0x000000035a0e7224 */ /* 0x000fe200078e020e */
[----:B------:R-:W-:Y:S01]  /*19b0*/  ISETP.GE.AND P0, PT, R19, UR6, PT ;  /* 0x0000000613007c0c */ /* 0x000fe2000bf06270 */
[----:B------:R-:W-:Y:S01]  /*19c0*/  ULDC.64 UR4, c[0x0][0x5e0] ;  /* 0x0001780000047ab9 */ /* 0x000fe20000000a00 */
[----:B------:R-:W-:Y:S01]  /*19d0*/  IADD3 R8, P1, R95, R8, RZ ;  /* 0x000000085f087210 */ /* 0x000fe20007f3e0ff */
[----:B------:R-:W-:Y:S01]  /*19e0*/  IMAD R13, R13, -0x10, -R12 ;  /* 0xfffffff00d0d7824 */ /* 0x000fe200078e0a0c */
[----:B------:R-:W-:Y:S01]  /*19f0*/  ISETP.GE.OR P0, PT, R94, UR7, P0 ;  /* 0x000000075e007c0c */ /* 0x000fe20008706670 */
[----:B------:R-:W-:Y:S01]  /*1a00*/  IMAD R7, R18, UR4, RZ ;  /* 0x0000000412077c24 */ /* 0x000fe2000f8e02ff */
[----:B------:R-:W-:Y:S01]  /*1a10*/  IADD3.X R9, R93, R9, R14, P1, !PT ;  /* 0x000000095d097210 */ /* 0x000fe20000ffe40e */
[----:B------:R-:W-:Y:S01]  /*1a20*/  IMAD R12, R0, -0x2, R5 ;  /* 0xfffffffe000c7824 */ /* 0x000fe200078e0205 */
[----:B------:R-:W-:Y:S01]  /*1a30*/  SHF.R.S32.HI R14, RZ, 0x1f, R19 ;  /* 0x0000001fff0e7819 */ /* 0x000fe20000011413 */
[----:B------:R-:W-:Y:S01]  /*1a40*/  ULDC.64 UR6, c[0x0][0x5d8] ;  /* 0x0001760000067ab9 */ /* 0x000fe20000000a00 */
[C---:B------:R-:W-:Y:S01]  /*1a50*/  IMAD R7, R94.reuse, UR5, R7 ;  /* 0x000000055e077c24 */ /* 0x040fe2000f8e0207 */
[----:B------:R-:W-:Y:S01]  /*1a60*/  IADD3 R0, R13, R4, -R6 ;  /* 0x000000040d007210 */ /* 0x000fe20007ffe806 */
[----:B------:R-:W-:-:S04]  /*1a70*/  IMAD.WIDE.U32 R8, R94, UR4, R8 ;  /* 0x000000045e087c25 */ /* 0x000fc8000f8e0008 */
[----:B------:R-:W-:Y:S02]  /*1a80*/  IMAD R4, R14, UR6, RZ ;  /* 0x000000060e047c24 */ /* 0x000fe4000f8e02ff */
[----:B------:R-:W-:Y:S01]  /*1a90*/  IMAD.IADD R13, R9, 0x1, R7 ;  /* 0x00000001090d7824 */ /* 0x000fe200078e0207 */
[----:B------:R-:W-:Y:S06]  /*1aa0*/  @P0 EXIT ;  /* 0x000000000000094d */ /* 0x000fec0003800000 */
[----:B---3-5:R-:W-:Y:S01]  /*1ab0*/  FSETP.NEU.AND P1, PT, R22, RZ, PT ;  /* 0x000000ff1600720b */ /* 0x028fe20003f2d000 */
[----:B------:R-:W-:Y:S01]  /*1ac0*/  IMAD.IADD R17, R12, 0x1, -R95 ;  /* 0x000000010c117824 */ /* 0x000fe200078e0a5f */
[----:B------:R-:W-:Y:S01]  /*1ad0*/  ULDC.64 UR4, c[0x0][0x5b8] ;  /* 0x00016e0000047ab9 */ /* 0x000fe20000000a00 */
[----:B------:R-:W-:Y:S01]  /*1ae0*/  IMAD.MOV.U32 R12, RZ, RZ, R8 ;  /* 0x000000ffff0c7224 */ /* 0x000fe200078e0008 */
[--C-:B----4-:R-:W-:Y:S01]  /*1af0*/  SHF.L.U64.HI R23, R2, 0x6, R3.reuse ;  /* 0x0000000602177819 */ /* 0x110fe20000010203 */
[----:B------:R-:W-:Y:S01]  /*1b00*/  IMAD R5, R19, UR7, R4 ;  /* 0x0000000713057c24 */ /* 0x000fe2000f8e0204 */
[----:B------:R-:W-:Y:S01]  /*1b10*/  ISETP.GT.AND P6, PT, R17, RZ, PT ;  /* 0x000000ff1100720c */ /* 0x000fe20003fc4270 */
[----:B------:R-:W-:Y:S01]  /*1b20*/  IMAD R4, R14, UR4, RZ ;  /* 0x000000040e047c24 */ /* 0x000fe2000f8e02ff */
[----:B------:R-:W-:Y:S01]  /*1b30*/  SHF.L.U64.HI R14, R2, 0x3, R3 ;  /* 0x00000003020e7819 */ /* 0x000fe20000010203 */
[----:B------:R-:W-:Y:S01]  /*1b40*/  IMAD.WIDE.U32 R12, R19, UR6, R12 ;  /* 0x00000006130c7c25 */ /* 0x000fe2000f8e000c */
[----:B------:R-:W-:-:S03]  /*1b50*/  ISETP.GT.AND P0, PT, R0, RZ, P6 ;  /* 0x000000ff0000720c */ /* 0x000fc60003704270 */
[----:B------:R-:W-:Y:S02]  /*1b60*/  IMAD R21, R19, UR5, R4 ;  /* 0x0000000513157c24 */ /* 0x000fe4000f8e0204 */
[C---:B------:R-:W-:Y:S02]  /*1b70*/  IMAD.SHL.U32 R15, R2.reuse, 0x8, RZ ;  /* 0x00000008020f7824 */ /* 0x040fe400078e00ff */
[----:B------:R-:W-:Y:S02]  /*1b80*/  IMAD.SHL.U32 R92, R2, 0x40, RZ ;  /* 0x00000040025c7824 */ /* 0x000fe400078e00ff */
[----:B------:R-:W-:Y:S01]  /*1b90*/  IMAD.IADD R3, R13, 0x1, R5 ;  /* 0x000000010d037824 */ /* 0x000fe200078e0205 */
[----:B------:R-:W-:Y:S06]  /*1ba0*/  @!P1 BRA `(.L_x_22) ;  /* 0x0000003400489947 */ /* 0x000fec0003800000 */
[----:B------:R-:W-:Y:S01]  /*1bb0*/  IADD3 R4, P1, R95, R10, RZ ;  /* 0x0000000a5f047210 */ /* 0x000fe20007f3e0ff */
[----:B------:R-:W-:Y:S01]  /*1bc0*/  ULDC.64 UR6, c[0x0][0x5c0] ;  /* 0x0001700000067ab9 */ /* 0x000fe20000000a00 */
[----:B------:R-:W-:Y:S01]  /*1bd0*/  ULDC.64 UR8, c[0x0][0x5b0] ;  /* 0x00016c0000087ab9 */ /* 0x000fe20000000a00 */
[----:B------:R-:W-:Y:S01]  /*1be0*/  IMAD R7, R18, UR6, RZ ;  /* 0x0000000612077c24 */ /* 0x000fe2000f8e02ff */
[----:B------:R-:W-:Y:S01]  /*1bf0*/  ULDC.64 UR10, c[0x0][0x5a8] ;  /* 0x00016a00000a7ab9 */ /* 0x000fe20000000a00 */
[----:B------:R-:W-:Y:S02]  /*1c00*/  IMAD.X R5, R93, 0x1, R11, P1 ;  /* 0x000000015d057824 */ /* 0x000fe400008e060b */
[C---:B------:R-:W-:Y:S02]  /*1c10*/  IMAD R96, R94.reuse, UR7, R7 ;  /* 0x000000075e607c24 */ /* 0x040fe4000f8e0207 */
[----:B------:R-:W-:-:S04]  /*1c20*/  IMAD.WIDE.U32 R4, R94, UR6, R4 ;  /* 0x000000065e047c25 */ /* 0x000fc8000f8e0004 */
[----:B------:R-:W-:Y:S02]  /*1c30*/  IMAD.IADD R5, R5, 0x1, R96 ;  /* 0x0000000105057824 */ /* 0x000fe400078e0260 */
[----:B------:R-:W-:Y:S02]  /*1c40*/  IMAD R97, R91, UR8, RZ ;  /* 0x000000085b617c24 */ /* 0x000fe4000f8e02ff */
[----:B------:R-:W-:-:S04]  /*1c50*/  IMAD.WIDE.U32 R8, R19, UR4, R4 ;  /* 0x0000000413087c25 */ /* 0x000fc8000f8e0004 */
[----:B------:R-:W-:Y:S02]  /*1c60*/  IMAD.IADD R7, R21, 0x1, R9 ;  /* 0x0000000115077824 */ /* 0x000fe400078e0209 */
[----:B------:R-:W-:Y:S02]  /*1c70*/  IMAD.MOV.U32 R6, RZ, RZ, R8 ;  /* 0x000000ffff067224 */ /* 0x000fe400078e0008 */
[C---:B------:R-:W-:Y:S02]  /*1c80*/  IMAD R97, R90.reuse, UR9, R97 ;  /* 0x000000095a617c24 */ /* 0x040fe4000f8e0261 */
[----:B------:R-:W-:-:S04]  /*1c90*/  IMAD.WIDE.U32 R4, R90, UR8, R6 ;  /* 0x000000085a047c25 */ /* 0x000fc8000f8e0006 */
[----:B------:R-:W-:Y:S01]  /*1ca0*/  IMAD.IADD R5, R5, 0x1, R97 ;  /* 0x0000000105057824 */ /* 0x000fe200078e0261 */
[----:B------:R-:W-:-:S04]  /*1cb0*/  LEA R88, P1, R4, UR10, 0x1 ;  /* 0x0000000a04587c11 */ /* 0x000fc8000f8208ff */
[----:B------:R-:W-:-:S05]  /*1cc0*/  LEA.HI.X R89, R4, UR11, R5, 0x1, P1 ;  /* 0x0000000b04597c11 */ /* 0x000fca00088f0c05 */
[----:B------:R0:W2:Y:S01]  /*1cd0*/  @P0 LDG.E.LTC128B.U16 R13, desc[UR12][R88.64] ;  /* 0x0000000c580d0981 */ /* 0x0000a2000c1e1520 */
[----:B------:R-:W-:Y:S01]  /*1ce0*/  IMAD.WIDE.U32 R18, R19, UR4, RZ ;  /* 0x0000000413127c25 */ /* 0x000fe2000f8e00ff */
[----:B------:R-:W-:Y:S01]  /*1cf0*/  ULDC.64 UR4, c[0x0][0x5c8] ;  /* 0x0001720000047ab9 */ /* 0x000fe20000000a00 */
[----:B------:R-:W-:Y:S01]  /*1d00*/  ISETP.GT.AND P4, PT, R17, 0x1, PT ;  /* 0x000000011100780c */ /* 0x000fe20003f84270 */
[----:B------:R-:W-:Y:S01]  /*1d10*/  BSSY B0, `(.L_x_23) ;  /* 0x0000017000007945 */ /* 0x000fe20003800000 */
[----:B------:R-:W-:Y:S02]  /*1d20*/  IMAD.IADD R21, R19, 0x1, R21 ;  /* 0x0000000113157824 */ /* 0x000fe400078e0215 */
[----:B------:R-:W-:Y:S01]  /*1d30*/  IMAD.MOV.U32 R20, RZ, RZ, R18 ;  /* 0x000000ffff147224 */ /* 0x000fe200078e0012 */
[----:B------:R-:W-:-:S03]  /*1d40*/  P2R R98, PR, RZ, 0x10 ;  /* 0x00000010ff627803 */ /* 0x000fc60000000000 */
[----:B------:R-:W-:-:S04]  /*1d50*/  IMAD.WIDE.U32 R4, R90, UR8, R20 ;  /* 0x000000085a047c25 */ /* 0x000fc8000f8e0014 */
[----:B------:R-:W-:Y:S02]  /*1d60*/  IMAD.IADD R5, R97, 0x1, R5 ;  /* 0x0000000161057824 */ /* 0x000fe400078e0205 */
[----:B------:R-:W-:-:S04]  /*1d70*/  IMAD.WIDE.U32 R4, R94, UR6, R4 ;  /* 0x000000065e047c25 */ /* 0x000fc8000f8e0004 */
[----:B------:R-:W-:Y:S01]  /*1d80*/  IMAD.IADD R2, R96, 0x1, R5 ;  /* 0x0000000160027824 */ /* 0x000fe200078e0205 */
[----:B0-----:R-:W-:Y:S02]  /*1d90*/  IADD3 R88, P2, P3, R95, R4, R10 ;  /* 0x000000045f587210 */ /* 0x001fe40007b5e00a */
[C---:B------:R-:W-:Y:S02]  /*1da0*/  LEA R4, P1, R12.reuse, UR4, 0x1 ;  /* 0x000000040c047c11 */ /* 0x040fe4000f8208ff */
[----:B------:R-:W-:Y:S02]  /*1db0*/  IADD3.X R89, R93, R2, R11, P2, P3 ;  /* 0x000000025d597210 */ /* 0x000fe400017e640b */
[----:B------:R-:W-:Y:S02]  /*1dc0*/  LEA.HI.X R5, R12, UR5, R3, 0x1, P1 ;  /* 0x000000050c057c11 */ /* 0x000fe400088f0c03 */
[----:B------:R-:W-:Y:S02]  /*1dd0*/  ISETP.GT.AND P1, PT, R0, RZ, P4 ;  /* 0x000000ff0000720c */ /* 0x000fe40002724270 */
[----:B------:R-:W-:-:S04]  /*1de0*/  LEA R2, P2, R88, UR10, 0x1 ;  /* 0x0000000a58027c11 */ /* 0x000fc8000f8408ff */
[----:B------:R-:W-:Y:S01]  /*1df0*/  LEA.HI.X R3, R88, UR11, R89, 0x1, P2 ;  /* 0x0000000b58037c11 */ /* 0x000fe200090f0c59 */
[----:B--2---:R-:W-:-:S05]  /*1e00*/  HADD2.F32 R99, -RZ, R13.H0_H0 ;  /* 0x2000000dff637230 */ /* 0x004fca0000004100 */
[----:B------:R-:W-:-:S04]  /*1e10*/  FMUL R99, R99, R22 ;  /* 0x0000001663637220 */ /* 0x000fc80000400000 */
[----:B------:R-:W-:Y:S01]  /*1e20*/  FFMA R99, R56, R16, R99 ;  /* 0x0000001038637223 */ /* 0x000fe20000000063 */
[----:B------:R-:W-:-:S04]  /*1e30*/  PRMT R56, R13, 0x7610, R56 ;  /* 0x000076100d387816 */ /* 0x000fc80000000038 */
[----:B------:R-:W-:-:S05]  /*1e40*/  F2FP.F16.F32.PACK_AB R99, RZ, R99 ;  /* 0x00000063ff63723e */ /* 0x000fca00000000ff */
[----:B------:R0:W-:Y:S01]  /*1e50*/  @P0 STG.E.U16 desc[UR12][R4.64], R99 ;  /* 0x0000006304000986 */ /* 0x0001e2000c10150c */
[----:B------:R-:W-:Y:S05]  /*1e60*/  @!P1 BRA `(.L_x_24) ;  /* 0x0000000000049947 */ /* 0x000fea0003800000 */
[----:B------:R1:W5:Y:S02]  /*1e70*/  LDG.E.LTC128B.U16 R56, desc[UR12][R2.64+0x2] ;  /* 0x0000020c02387981 */ /* 0x000364000c1e1520 */
.L_x_24:
[----:B------:R-:W-:Y:S05]  /*1e80*/  BSYNC B0 ;  /* 0x0000000000007941 */ /* 0x000fea0003800000 */
.L_x_23:
[----:B------:R-:W-:Y:S01]  /*1e90*/  USHF.L.U32 UR4, UR8, 0x3, URZ ;  /* 0x0000000308047899 */ /* 0x000fe2000800063f */
[----:B-----5:R-:W-:Y:S01]  /*1ea0*/  HADD2.F32 R13, -RZ, R56.H0_H0 ;  /* 0x20000038ff0d7230 */ /* 0x020fe20000004100 */
[----:B------:R-:W-:Y:S01]  /*1eb0*/  USHF.L.U64.HI UR5, UR8, 0x3, UR9 ;  /* 0x0000000308057899 */ /* 0x000fe20008010209 */
[----:B------:R-:W-:-:S03]  /*1ec0*/  ISETP.GT.AND P0, PT, R0, 0x8, P6 ;  /* 0x000000080000780c */ /* 0x000fc60003704270 */
[----:B------:R-:W-:Y:S02]  /*1ed0*/  IMAD.U32 R88, RZ, RZ, UR4 ;  /* 0x00000004ff587e24 */ /* 0x000fe4000f8e00ff */
[----:B------:R-:W-:Y:S01]  /*1ee0*/  FMUL R100, R13, R22 ;  /* 0x000000160d647220 */ /* 0x000fe20000400000 */
[----:B------:R-:W-:-:S03]  /*1ef0*/  IMAD.U32 R89, RZ, RZ, UR5 ;  /* 0x00000005ff597e24 */ /* 0x000fc6000f8e00ff */
[----:B------:R-:W-:Y:S01]  /*1f00*/  FFMA R100, R57, R16, R100 ;  /* 0x0000001039647223 */ /* 0x000fe20000000064 */
[----:B------:R-:W-:-:S04]  /*1f10*/  IMAD.WIDE.U32 R12, R90, UR8, R88 ;  /* 0x000000085a0c7c25 */ /* 0x000fc8000f8e0058 */
[----:B------:R-:W-:Y:S01]  /*1f20*/  IMAD.IADD R97, R97, 0x1, R13 ;  /* 0x0000000161617824 */ /* 0x000fe200078e020d */
[----:B------:R-:W-:Y:S02]  /*1f30*/  IADD3 R13, P2, R8, R12, RZ ;  /* 0x0000000c080d7210 */ /* 0x000fe40007f5e0ff */
[----:B------:R-:W-:-:S03]  /*1f40*/  F2FP.F16.F32.PACK_AB R57, RZ, R100 ;  /* 0x00000064ff39723e */ /* 0x000fc600000000ff */
[----:B------:R-:W-:Y:S01]  /*1f50*/  IMAD.X R102, R97, 0x1, R7, P2 ;  /* 0x0000000161667824 */ /* 0x000fe200010e0607 */
[----:B------:R-:W-:Y:S02]  /*1f60*/  LEA R100, P2, R13, UR10, 0x1 ;  /* 0x0000000a0d647c11 */ /* 0x000fe4000f8408ff */
[----:B0-----:R-:W-:Y:S02]  /*1f70*/  PRMT R99, R57, 0x7610, R99 ;  /* 0x0000761039637816 */ /* 0x001fe40000000063 */
[----:B------:R-:W-:-:S03]  /*1f80*/  LEA.HI.X R101, R13, UR11, R102, 0x1, P2 ;  /* 0x0000000b0d657c11 */ /* 0x000fc600090f0c66 */
[----:B------:R0:W-:Y:S04]  /*1f90*/  @P1 STG.E.U16 desc[UR12][R4.64+0x2], R99 ;  /* 0x0000026304001986 */ /* 0x0001e8000c10150c */
[----:B------:R-:W2:Y:S01]  /*1fa0*/  @P0 LDG.E.LTC128B.U16 R56, desc[UR12][R100.64] ;  /* 0x0000000c64380981 */ /* 0x000ea2000c1e1520 */
[----:B------:R-:W-:Y:S01]  /*1fb0*/  IADD3 R12, P1, R18, R12, RZ ;  /* 0x0000000c120c7210 */ /* 0x000fe20007f3e0ff */
[----:B------:R-:W-:Y:S04]  /*1fc0*/  BSSY B0, `(.L_x_25) ;  /* 0x0000014000007945 */ /* 0x000fe80003800000 */
[----:B------:R-:W-:-:S02]  /*1fd0*/  IMAD.X R13, R97, 0x1, R21, P1 ;  /* 0x00000001610d7824 */ /* 0x000fc400008e0615 */
[C---:B------:R-:W-:Y:S01]  /*1fe0*/  IMAD.SHL.U32 R97, R15.reuse, 0x2, RZ ;  /* 0x000000020f617824 */ /* 0x040fe200078e00ff */
[----:B0-----:R-:W-:Y:S01]  /*1ff0*/  SHF.L.U64.HI R99, R15, 0x1, R14 ;  /* 0x000000010f637819 */ /* 0x001fe2000001020e */
[----:B------:R-:W-:-:S03]  /*2000*/  IMAD.WIDE.U32 R12, R94, UR6, R12 ;  /* 0x000000065e0c7c25 */ /* 0x000fc6000f8e000c */
[----:B------:R-:W-:Y:S01]  /*2010*/  IADD3 R14, P1, R97, R4, RZ ;  /* 0x00000004610e7210 */ /* 0x000fe20007f3e0ff */
[----:B------:R-:W-:Y:S01]  /*2020*/  IMAD.IADD R102, R96, 0x1, R13 ;  /* 0x0000000160667824 */ /* 0x000fe200078e020d */
[----:B------:R-:W-:-:S03]  /*2030*/  IADD3 R13, P2, P3, R95, R12, R10 ;  /* 0x0000000c5f0d7210 */ /* 0x000fc60007b5e00a */
[----:B------:R-:W-:Y:S02]  /*2040*/  IMAD.X R15, R99, 0x1, R5, P1 ;  /* 0x00000001630f7824 */ /* 0x000fe400008e0605 */
[----:B--2---:R-:W-:-:S05]  /*2050*/  HADD2.F32 R57, -RZ, R56.H0_H0 ;  /* 0x20000038ff397230 */ /* 0x004fca0000004100 */
[----:B------:R-:W-:-:S04]  /*2060*/  FMUL R57, R57, R22 ;  /* 0x0000001639397220 */ /* 0x000fc80000400000 */
[----:B------:R-:W-:Y:S01]  /*2070*/  FFMA R57, R58, R16, R57 ;  /* 0x000000103a397223 */ /* 0x000fe20000000039 */
[----:B------:R-:W-:Y:S02]  /*2080*/  IADD3.X R58, R93, R102, R11, P2, P3 ;  /* 0x000000665d3a7210 */ /* 0x000fe400017e640b */
[----:B------:R-:W-:Y:S02]  /*2090*/  ISETP.GT.AND P2, PT, R0, 0x8, P4 ;  /* 0x000000080000780c */ /* 0x000fe40002744270 */
[----:B------:R-:W-:Y:S02]  /*20a0*/  F2FP.F16.F32.PACK_AB R57, RZ, R57 ;  /* 0x00000039ff39723e */ /* 0x000fe400000000ff */
[----:B------:R-:W-:-:S03]  /*20b0*/  LEA R12, P3, R13, UR10, 0x1 ;  /* 0x0000000a0d0c7c11 */ /* 0x000fc6000f8608ff */
[----:B------:R0:W-:Y:S01]  /*20c0*/  @P0 STG.E.U16 desc[UR12][R14.64], R57 ;  /* 0x000000390e000986 */ /* 0x0001e2000c10150c */
[----:B------:R-:W-:-:S05]  /*20d0*/  LEA.HI.X R13, R13, UR11, R58, 0x1, P3 ;  /* 0x0000000b0d0d7c11 */ /* 0x000fca00098f0c3a */
[----:B------:R-:W-:Y:S05]  /*20e0*/  @!P2 BRA `(.L_x_26) ;  /* 0x000000000004a947 */ /* 0x000fea0003800000 */
[----:B------:R2:W5:Y:S02]  /*20f0*/  LDG.E.LTC128B.U16 R56, desc[UR12][R12.64+0x2] ;  /* 0x0000020c0c387981 */ /* 0x000564000c1e1520 */
.L_x_26:
[----:B------:R-:W-:Y:S05]  /*2100*/  BSYNC B0 ;  /* 0x0000000000007941 */ /* 0x000fea0003800000 */
.L_x_25:
[----:B0----5:R-:W-:Y:S01]  /*2110*/  HADD2.F32 R57, -RZ, R56.H0_H0 ;  /* 0x20000038ff397230 */ /* 0x021fe20000004100 */
[----:B------:R-:W-:Y:S01]  /*2120*/  ISETP.GT.AND P4, PT, R17, 0x8, PT ;  /* 0x000000081100780c */ /* 0x000fe20003f84270 */
[----:B------:R-:W-:Y:S03]  /*2130*/  BSSY B0, `(.L_x_27) ;  /* 0x0000009000007945 */ /* 0x000fe60003800000 */
[----:B------:R-:W-:Y:S01]  /*2140*/  FMUL R58, R57, R22 ;  /* 0x00000016393a7220 */ /* 0x000fe20000400000 */
[----:B------:R-:W-:Y:S02]  /*2150*/  ISETP.GT.AND P0, PT, R0, RZ, P4 ;  /* 0x000000ff0000720c */ /* 0x000fe40002704270 */
[----:B------:R-:W-:Y:S01]  /*2160*/  P2R R100, PR, RZ, 0x10 ;  /* 0x00000010ff647803 */ /* 0x000fe20000000000 */
[----:B------:R-:W-:-:S05]  /*2170*/  FFMA R58, R59, R16, R58 ;  /* 0x000000103b3a7223 */ /* 0x000fca000000003a */
[----:B------:R-:W-:-:S05]  /*2180*/  F2FP.F16.F32.PACK_AB R58, RZ, R58 ;  /* 0x0000003aff3a723e */ /* 0x000fca00000000ff */
[----:B------:R0:W-:Y:S01]  /*2190*/  @P2 STG.E.U16 desc[UR12][R14.64+0x2], R58 ;  /* 0x0000023a0e002986 */ /* 0x0001e2000c10150c */
[----:B------:R-:W-:Y:S05]  /*21a0*/  @!P0 BRA `(.L_x_28) ;  /* 0x0000000000048947 */ /* 0x000fea0003800000 */
[----:B------:R3:W5:Y:S02]  /*21b0*/  LDG.E.LTC128B.U16 R56, desc[UR12][R2.64+0x10] ;  /* 0x0000100c02387981 */ /* 0x000764000c1e1520 */
.L_x_28:
[----:B------:R-:W-:Y:S05]  /*21c0*/  BSYNC B0 ;  /* 0x0000000000007941 */ /* 0x000fea0003800000 */
.L_x_27:
[----:B-----5:R-:W-:Y:S01]  /*21d0*/  HADD2.F32 R57, -RZ, R56.H0_H0 ;  /* 0x20000038ff397230 */ /* 0x020fe20000004100 */
        /* <DEDUP_REMOVED lines=10> */
.L_x_30:
[----:B------:R-:W-:Y:S05]  /*2280*/  BSYNC B0 ;  /* 0x0000000000007941 */ /* 0x000fea0003800000 */
.L_x_29:
[----:B----45:R-:W-:Y:S01]  /*2290*/  HADD2.F32 R57, -RZ, R56.H0_H0 ;  /* 0x20000038ff397230 */ /* 0x030fe20000004100 */
[----:B------:R-:W-:Y:S01]  /*22a0*/  IADD3 R59, P0, R90, 0x40, RZ ;  /* 0x000000405a3b7810 */ /* 0x000fe20007f1e0ff */
[----:B------:R-:W-:Y:S03]  /*22b0*/  BSSY B0, `(.L_x_31) ;  /* 0x000000c000007945 */ /* 0x000fe60003800000 */
[----:B0-----:R-:W-:Y:S01]  /*22c0*/  FMUL R58, R57, R22 ;  /* 0x00000016393a7220 */ /* 0x001fe20000400000 */
[----:B------:R-:W-:Y:S01]  /*22d0*/  IMAD.X R90, RZ, RZ, R91, P0 ;  /* 0x000000ffff5a7224 */ /* 0x000fe200000e065b */
[----:B------:R-:W-:Y:S02]  /*22e0*/  ISETP.GT.AND P0, PT, R0, 0x8, P4 ;  /* 0x000000080000780c */ /* 0x000fe40002704270 */
[----:B------:R-:W-:-:S05]  /*22f0*/  FFMA R58, R61, R16, R58 ;  /* 0x000000103d3a7223 */ /* 0x000fca000000003a */
[----:B------:R-:W-:-:S04]  /*2300*/  F2FP.F16.F32.PACK_AB R58, RZ, R58 ;  /* 0x0000003aff3a723e */ /* 0x000fc800000000ff */
[----:B------:R-:W-:Y:S01]  /*2310*/  PRMT R57, R58, 0x7610, R57 ;  /* 0x000076103a397816 */ /* 0x000fe20000000039 */
[----:B------:R-:W-:Y:S01]  /*2320*/  IMAD R58, R90, UR8, RZ ;  /* 0x000000085a3a7c24 */ /* 0x000fe2000f8e02ff */
[----:B------:R-:W-:-:S03]  /*2330*/  PRMT R90, R56, 0x7610, R90 ;  /* 0x00007610385a7816 */ /* 0x000fc6000000005a */
[----:B------:R0:W-:Y:S01]  /*2340*/  @P1 STG.E.U16 desc[UR12][R4.64+0x12], R57 ;  /* 0x0000123904001986 */ /* 0x0001e2000c10150c */
[----:B------:R-:W-:Y:S05]  /*2350*/  @!P0 BRA `(.L_x_32) ;  /* 0x0000000000048947 */ /* 0x000fea0003800000 */
[----:B------:R4:W5:Y:S02]  /*2360*/  LDG.E.LTC128B.U16 R90, desc[UR12][R12.64+0x10] ;  /* 0x0000100c0c5a7981 */ /* 0x000964000c1e1520 */
.L_x_32:
[----:B------:R-:W-:Y:S05]  /*2370*/  BSYNC B0 ;  /* 0x0000000000007941 */ /* 0x000fea0003800000 */
.L_x_31:
[----:B0----5:R-:W-:Y:S01]  /*2380*/  HADD2.F32 R57, -RZ, R90.H0_H0 ;  /* 0x2000005aff397230 */ /* 0x021fe20000004100 */
[----:B------:R-:W-:Y:S01]  /*2390*/  ISETP.GT.AND P1, PT, R0, 0x8, P3 ;  /* 0x000000080000780c */ /* 0x000fe20001f24270 */
[C---:B------:R-:W-:Y:S01]  /*23a0*/  IMAD R19, R59.reuse, UR9, R58 ;  /* 0x000000093b137c24 */ /* 0x040fe2000f8e023a */
[----:B------:R-:W-:Y:S01]  /*23b0*/  BSSY B0, `(.L_x_33) ;  /* 0x0000012000007945 */ /* 0x000fe20003800000 */
[----:B------:R-:W-:-:S04]  /*23c0*/  IMAD.WIDE.U32 R60, R59, UR8, R20 ;  /* 0x000000083b3c7c25 */ /* 0x000fc8000f8e0014 */
[----:B------:R-:W-:Y:S01]  /*23d0*/  FMUL R57, R57, R22 ;  /* 0x0000001639397220 */ /* 0x000fe20000400000 */
[----:B------:R-:W-:-:S03]  /*23e0*/  IMAD.IADD R61, R19, 0x1, R61 ;  /* 0x00000001133d7824 */ /* 0x000fc600078e023d */
[----:B------:R-:W-:Y:S01]  /*23f0*/  FFMA R62, R62, R16, R57 ;  /* 0x000000103e3e7223 */ /* 0x000fe20000000039 */
[----:B------:R-:W-:-:S04]  /*2400*/  IMAD.WIDE.U32 R56, R59, UR8, R88 ;  /* 0x000000083b387c25 */ /* 0x000fc8000f8e0058 */
[----:B------:R-:W-:Y:S01]  /*2410*/  F2FP.F16.F32.PACK_AB R62, RZ, R62 ;  /* 0x0000003eff3e723e */ /* 0x000fe200000000ff */
[----:B------:R-:W-:Y:S01]  /*2420*/  IMAD.IADD R89, R19, 0x1, R57 ;  /* 0x0000000113597824 */ /* 0x000fe200078e0239 */
[----:B------:R-:W-:Y:S01]  /*2430*/  IADD3 R20, P2, R18, R56, RZ ;  /* 0x0000003812147210 */ /* 0x000fe20007f5e0ff */
[----:B------:R-:W-:Y:S02]  /*2440*/  IMAD.WIDE.U32 R60, R94, UR6, R60 ;  /* 0x000000065e3c7c25 */ /* 0x000fe4000f8e003c */
[----:B------:R0:W-:Y:S02]  /*2450*/  @P0 STG.E.U16 desc[UR12][R14.64+0x10], R62 ;  /* 0x0000103e0e000986 */ /* 0x0001e4000c10150c */
[----:B------:R-:W-:Y:S01]  /*2460*/  IMAD.X R21, R89, 0x1, R21, P2 ;  /* 0x0000000159157824 */ /* 0x000fe200010e0615 */
[----:B------:R-:W-:Y:S01]  /*2470*/  IADD3 R58, P0, P2, R95, R60, R10 ;  /* 0x0000003c5f3a7210 */ /* 0x000fe20007a1e00a */
[----:B------:R-:W-:Y:S02]  /*2480*/  IMAD.IADD R91, R96, 0x1, R61 ;  /* 0x00000001605b7824 */ /* 0x000fe400078e023d */
[----:B------:R-:W-:-:S03]  /*2490*/  IMAD.WIDE.U32 R20, R94, UR6, R20 ;  /* 0x000000065e147c25 */ /* 0x000fc6000f8e0014 */
[----:B------:R-:W-:Y:S01]  /*24a0*/  IADD3.X R91, R93, R91, R11, P0, P2 ;  /* 0x0000005b5d5b7210 */ /* 0x000fe200007e440b */
[----:B------:R-:W-:Y:S06]  /*24b0*/  @!P1 BRA `(.L_x_34) ;  /* 0x0000000000049947 */ /* 0x000fec0003800000 */
[----:B------:R0:W5:Y:S02]  /*24c0*/  LDG.E.LTC128B.U16 R90, desc[UR12][R12.64+0x12] ;  /* 0x0000120c0c5a7981 */ /* 0x000164000c1e1520 */
.L_x_34:
[----:B------:R-:W-:Y:S05]  /*24d0*/  BSYNC B0 ;  /* 0x0000000000007941 */ /* 0x000fea0003800000 */
.L_x_33:
[----:B-----5:R-:W-:Y:S01]  /*24e0*/  HADD2.F32 R103, -RZ, R90.H0_H0 ;  /* 0x2000005aff677230 */ /* 0x020fe20000004100 */
[----:B------:R-:W-:Y:S01]  /*24f0*/  IADD3 R95, P0, P2, R95, R20, R10 ;  /* 0x000000145f5f7210 */ /* 0x000fe20007a1e00a */
[----:B------:R-:W-:Y:S01]  /*2500*/  IMAD.IADD R10, R96, 0x1, R21 ;  /* 0x00000001600a7824 */ /* 0x000fe200078e0215 */
[C---:B------:R-:W-:Y:S01]  /*2510*/  SHF.L.U64.HI R23, R92.reuse, 0x1, R23 ;  /* 0x000000015c177819 */ /* 0x040fe20000010217 */
[----:B------:R-:W-:Y:S02]  /*2520*/  IMAD.SHL.U32 R61, R92, 0x2, RZ ;  /* 0x000000025c3d7824 */ /* 0x000fe400078e00ff */
[----:B------:R-:W-:Y:S01]  /*2530*/  FMUL R18, R103, R22 ;  /* 0x0000001667127220 */ /* 0x000fe20000400000 */
[----:B------:R-:W-:Y:S01]  /*2540*/  ISETP.GT.AND P3, PT, R17, 0x10, PT ;  /* 0x000000101100780c */ /* 0x000fe20003f64270 */
[----:B------:R-:W-:Y:S01]  /*2550*/  BSSY B0, `(.L_x_35) ;  /* 0x000000b000007945 */ /* 0x000fe20003800000 */
[----:B------:R-:W-:Y:S01]  /*2560*/  IADD3.X R60, R93, R10, R11, P0, P2 ;  /* 0x0000000a5d3c7210 */ /* 0x000fe200007e440b */
[----:B------:R-:W-:Y:S01]  /*2570*/  FFMA R18, R63, R16, R18 ;  /* 0x000000103f127223 */ /* 0x000fe20000000012 */
[----:B------:R-:W-:-:S02]  /*2580*/  IADD3 R10, P0, P2, R61, R4, R97 ;  /* 0x000000043d0a7210 */ /* 0x000fc40007a1e061 */
[----:B------:R-:W-:Y:S02]  /*2590*/  P2R R88, PR, RZ, 0x8 ;  /* 0x00000008ff587803 */ /* 0x000fe40000000000 */
[----:B------:R-:W-:Y:S02]  /*25a0*/  F2FP.F16.F32.PACK_AB R18, RZ, R18 ;  /* 0x00000012ff12723e */ /* 0x000fe400000000ff */
[----:B------:R-:W-:Y:S02]  /*25b0*/  IADD3.X R11, R23, R5, R99, P0, P2 ;  /* 0x00000005170b7210 */ /* 0x000fe400007e4463 */
[----:B------:R-:W-:Y:S01]  /*25c0*/  ISETP.GT.AND P0, PT, R0, RZ, P3 ;  /* 0x000000ff0000720c */ /* 0x000fe20001f04270 */
[----:B------:R0:W-:-:S12]  /*25d0*/  @P1 STG.E.U16 desc[UR12][R14.64+0x12], R18 ;  /* 0x000012120e001986 */ /* 0x0001d8000c10150c */
[----:B0-----:R-:W-:Y:S05]  /*25e0*/  @!P0 BRA `(.L_x_36) ;  /* 0x0000000000048947 */ /* 0x001fea0003800000 */
[----:B------:R0:W5:Y:S02]  /*25f0*/  LDG.E.LTC128B.U16 R90, desc[UR12][R2.64+0x20] ;  /* 0x0000200c025a7981 */ /* 0x000164000c1e1520 */
.L_x_36:
[----:B------:R-:W-:Y:S05]  /*2600*/  BSYNC B0 ;  /* 0x0000000000007941 */ /* 0x000fea0003800000 */
.L_x_35:
[----:B-----5:R-:W-:Y:S01]  /*2610*/  HADD2.F32 R21, -RZ, R90.H0_H0 ;  /* 0x2000005aff157230 */ /* 0x020fe20000004100 */
[----:B------:R-:W-:Y:S01]  /*2620*/  ISETP.GT.AND P1, PT, R17, 0x11, PT ;  /* 0x000000111100780c */ /* 0x000fe20003f24270 */
[----:B------:R-:W-:Y:S03]  /*2630*/  BSSY B0, `(.L_x_37) ;  /* 0x0000009000007945 */ /* 0x000fe60003800000 */
[----:B------:R-:W-:-:S04]  /*2640*/  FMUL R21, R21, R22 ;  /* 0x0000001615157220 */ /* 0x000fc80000400000 */
[----:B------:R-:W-:Y:S01]  /*2650*/  FFMA R21, R64, R16, R21 ;  /* 0x0000001040157223 */ /* 0x000fe20000000015 */
[----:B------:R-:W-:-:S04]  /*2660*/  P2R R64, PR, RZ, 0x2 ;  /* 0x00000002ff407803 */ /* 0x000fc80000000000 */
[----:B------:R-:W-:-:S05]  /*2670*/  F2FP.F16.F32.PACK_AB R21, RZ, R21 ;  /* 0x00000015ff15723e */ /* 0x000fca00000000ff */
[----:B------:R0:W-:Y:S01]  /*2680*/  @P0 STG.E.U16 desc[UR12][R4.64+0x20], R21 ;  /* 0x0000201504000986 */ /* 0x0001e2000c10150c */
[----:B------:R-:W-:-:S13]  /*2690*/  ISETP.GT.AND P0, PT, R0, RZ, P1 ;  /* 0x000000ff0000720c */ /* 0x000fda0000f04270 */
[----:B0-----:R-:W-:Y:S05]  /*26a0*/  @!P0 BRA `(.L_x_38) ;  /* 0x0000000000048947 */ /* 0x001fea0003800000 */
[----:B------:R0:W5:Y:S02]  /*26b0*/  LDG.E.LTC128B.U16 R90, desc[UR12][R2.64+0x22] ;  /* 0x0000220c025a7981 */ /* 0x000164000c1e1520 */
.L_x_38:
[----:B------:R-:W-:Y:S05]  /*26c0*/  BSYNC B0 ;  /* 0x0000000000007941 */ /* 0x000fea0003800000 */
.L_x_37:
[----:B-----5:R-:W-:Y:S01]  /*26d0*/  HADD2.F32 R21, -RZ, R90.H0_H0 ;  /* 0x2000005aff157230 */ /* 0x020fe20000004100 */
[----:B------:R-:W-:Y:S04]  /*26e0*/  BSSY B0, `(.L_x_39) ;  /* 0x0000008000007945 */ /* 0x000fe80003800000 */
[----:B------:R-:W-:-:S04]  /*26f0*/  FMUL R18, R21, R22 ;  /* 0x0000001615127220 */ /* 0x000fc80000400000 */
[----:B------:R-:W-:-:S05]  /*2700*/  FFMA R18, R65, R16, R18 ;  /* 0x0000001041127223 */ /* 0x000fca0000000012 */
[----:B------:R-:W-:-:S05]  /*2710*/  F2FP.F16.F32.PACK_AB R18, RZ, R18 ;  /* 0x00000012ff12723e */ /* 0x000fca00000000ff */
[----:B------:R0:W-:Y:S01]  /*2720*/  @P0 STG.E.U16 desc[UR12][R4.64+0x22], R18 ;  /* 0x0000221204000986 */ /* 0x0001e2000c10150c */
[----:B------:R-:W-:-:S13]  /*2730*/  ISETP.GT.AND P0, PT, R0, 0x8, P3 ;  /* 0x000000080000780c */ /* 0x000fda0001f04270 */
[----:B0-----:R-:W-:Y:S05]  /*2740*/  @!P0 BRA `(.L_x_40) ;  /* 0x0000000000048947 */ /* 0x001fea0003800000 */
[----:B------:R0:W5:Y:S02]  /*2750*/  LDG.E.LTC128B.U16 R90, desc[UR12][R12.64+0x20] ;  /* 0x0000200c0c5a7981 */ /* 0x000164000c1e1520 */
.L_x_40:
[----:B------:R-:W-:Y:S05]  /*2760*/  BSYNC B0 ;  /* 0x0000000000007941 */ /* 0x000fea0003800000 */
.L_x_39:
        /* <DEDUP_REMOVED lines=9> */
.L_x_42:
[----:B------:R-:W-:Y:S05]  /*2800*/  BSYNC B0 ;  /* 0x0000000000007941 */ /* 0x000fea0003800000 */
.L_x_41:
[----:B-----5:R-:W-:Y:S01]  /*2810*/  HADD2.F32 R9, -RZ, R90.H0_H0 ;  /* 0x2000005aff097230 */ /* 0x020fe20000004100 */
[----:B------:R-:W-:Y:S01]  /*2820*/  ISETP.GT.AND P2, PT, R17, 0x18, PT ;  /* 0x000000181100780c */ /* 0x000fe20003f44270 */
[----:B------:R-:W-:Y:S01]  /*2830*/  IMAD.WIDE.U32 R62, R59, UR8, R6 ;  /* 0x000000083b3e7c25 */ /* 0x000fe2000f8e0006 */
[----:B------:R-:W-:Y:S03]  /*2840*/  BSSY B0, `(.L_x_43) ;  /* 0x0000015000007945 */ /* 0x000fe60003800000 */
[----:B------:R-:W-:Y:S01]  /*2850*/  FMUL R18, R9, R22 ;  /* 0x0000001609127220 */ /* 0x000fe20000400000 */
[----:B------:R-:W-:-:S03]  /*2860*/  IMAD.IADD R19, R63, 0x1, R19 ;  /* 0x000000013f137824 */ /* 0x000fc600078e0213 */
[----:B------:R-:W-:-:S05]  /*2870*/  FFMA R18, R67, R16, R18 ;  /* 0x0000001043127223 */ /* 0x000fca0000000012 */
[----:B------:R-:W-:-:S04]  /*2880*/  F2FP.F16.F32.PACK_AB R18, RZ, R18 ;  /* 0x00000012ff12723e */ /* 0x000fc800000000ff */
[----:B------:R-:W-:-:S05]  /*2890*/  PRMT R21, R18, 0x7610, R21 ;  /* 0x0000761012157816 */ /* 0x000fca0000000015 */
[----:B------:R1:W-:Y:S01]  /*28a0*/  @P0 STG.E.U16 desc[UR12][R14.64+0x22], R21 ;  /* 0x000022150e000986 */ /* 0x0003e2000c10150c */
[----:B------:R-:W-:-:S04]  /*28b0*/  LEA R20, P0, R62, UR10, 0x1 ;  /* 0x0000000a3e147c11 */ /* 0x000fc8000f8008ff */
[----:B-1----:R-:W-:Y:S02]  /*28c0*/  LEA.HI.X R21, R62, UR11, R19, 0x1, P0 ;  /* 0x0000000b3e157c11 */ /* 0x002fe400080f0c13 */
[----:B------:R-:W-:-:S04]  /*28d0*/  LEA R18, P0, R58, UR10, 0x1 ;  /* 0x0000000a3a127c11 */ /* 0x000fc8000f8008ff */
[----:B------:R-:W-:Y:S02]  /*28e0*/  LEA.HI.X R19, R58, UR11, R91, 0x1, P0 ;  /* 0x0000000b3a137c11 */ /* 0x000fe400080f0c5b */
[----:B------:R-:W-:-:S05]  /*28f0*/  IADD3 R9, P0, R8, R56, RZ ;  /* 0x0000003808097210 */ /* 0x000fca0007f1e0ff */
[----:B------:R-:W-:Y:S01]  /*2900*/  IMAD.X R6, R89, 0x1, R7, P0 ;  /* 0x0000000159067824 */ /* 0x000fe200000e0607 */
[----:B------:R-:W-:-:S04]  /*2910*/  LEA R8, P0, R9, UR10, 0x1 ;  /* 0x0000000a09087c11 */ /* 0x000fc8000f8008ff */
[----:B------:R-:W-:Y:S02]  /*2920*/  LEA.HI.X R9, R9, UR11, R6, 0x1, P0 ;  /* 0x0000000b09097c11 */ /* 0x000fe400080f0c06 */
[----:B------:R-:W-:-:S04]  /*2930*/  LEA R6, P0, R95, UR10, 0x1 ;  /* 0x0000000a5f067c11 */ /* 0x000fc8000f8008ff */
[----:B------:R-:W-:Y:S02]  /*2940*/  LEA.HI.X R7, R95, UR11, R60, 0x1, P0 ;  /* 0x0000000b5f077c11 */ /* 0x000fe400080f0c3c */
[----:B------:R-:W-:Y:S02]  /*2950*/  ISETP.GT.AND P0, PT, R0, RZ, P2 ;  /* 0x000000ff0000720c */ /* 0x000fe40001704270 */
[----:B------:R-:W-:-:S11]  /*2960*/  P2R R60, PR, RZ, 0x4 ;  /* 0x00000004ff3c7803 */ /* 0x000fd60000000000 */
[----:B------:R-:W-:Y:S05]  /*2970*/  @!P0 BRA `(.L_x_44) ;  /* 0x0000000000048947 */ /* 0x000fea0003800000 */
[----:B------:R1:W5:Y:S02]  /*2980*/  LDG.E.LTC128B.U16 R90, desc[UR12][R2.64+0x30] ;  /* 0x0000300c025a7981 */ /* 0x000364000c1e1520 */
.L_x_44:
[----:B------:R-:W-:Y:S05]  /*2990*/  BSYNC B0 ;  /* 0x0000000000007941 */ /* 0x000fea0003800000 */
.L_x_43:
[----:B-----5:R-:W-:Y:S01]  /*29a0*/  HADD2.F32 R57, -RZ, R90.H0_H0 ;  /* 0x2000005aff397230 */ /* 0x020fe20000004100 */
[----:B------:R-:W-:Y:S01]  /*29b0*/  ISETP.GT.AND P1, PT, R17, 0x19, PT ;  /* 0x000000191100780c */ /* 0x000fe20003f24270 */
[----:B------:R-:W-:Y:S03]  /*29c0*/  BSSY B0, `(.L_x_45) ;  /* 0x0000009000007945 */ /* 0x000fe60003800000 */
[----:B------:R-:W-:Y:S01]  /*29d0*/  FMUL R57, R57, R22 ;  /* 0x0000001639397220 */ /* 0x000fe20000400000 */
[----:B------:R-:W-:-:S03]  /*29e0*/  P2R R67, PR, RZ, 0x2 ;  /* 0x00000002ff437803 */ /* 0x000fc60000000000 */
[----:B------:R-:W-:-:S05]  /*29f0*/  FFMA R57, R68, R16, R57 ;  /* 0x0000001044397223 */ /* 0x000fca0000000039 */
[----:B------:R-:W-:-:S05]  /*2a00*/  F2FP.F16.F32.PACK_AB R57, RZ, R57 ;  /* 0x00000039ff39723e */ /* 0x000fca00000000ff */
[----:B------:R0:W-:Y:S01]  /*2a10*/  @P0 STG.E.U16 desc[UR12][R4.64+0x30], R57 ;  /* 0x0000303904000986 */ /* 0x0001e2000c10150c */
[----:B------:R-:W-:-:S13]  /*2a20*/  ISETP.GT.AND P0, PT, R0, RZ, P1 ;  /* 0x000000ff0000720c */ /* 0x000fda0000f04270 */
[----:B0-----:R-:W-:Y:S05]  /*2a30*/  @!P0 BRA `(.L_x_46) ;  /* 0x0000000000048947 */ /* 0x001fea0003800000 */
[----:B------:R0:W5:Y:S02]  /*2a40*/  LDG.E.LTC128B.U16 R90, desc[UR12][R2.64+0x32] ;  /* 0x0000320c025a7981 */ /* 0x000164000c1e1520 */
.L_x_46:
[----:B------:R-:W-:Y:S05]  /*2a50*/  BSYNC B0 ;  /* 0x0000000000007941 */ /* 0x000fea0003800000 */
.L_x_45:
        /* <DEDUP_REMOVED lines=9> */
.L_x_48:
[----:B------:R-:W-:Y:S05]  /*2af0*/  BSYNC B0 ;  /* 0x0000000000007941 */ /* 0x000fea0003800000 */
.L_x_47:
        /* <DEDUP_REMOVED lines=9> */
.L_x_50:
[----:B------:R-:W-:Y:S05]  /*2b90*/  BSYNC B0 ;  /* 0x0000000000007941 */ /* 0x000fea0003800000 */
.L_x_49:
        /* <DEDUP_REMOVED lines=11> */
.L_x_52:
[----:B------:R-:W-:Y:S05]  /*2c50*/  BSYNC B0 ;  /* 0x0000000000007941 */ /* 0x000fea0003800000 */
.L_x_51:
        /* <DEDUP_REMOVED lines=11> */
.L_x_54:
[----:B------:R-:W-:Y:S05]  /*2d10*/  BSYNC B0 ;  /* 0x0000000000007941 */ /* 0x000fea0003800000 */
.L_x_53:
        /* <DEDUP_REMOVED lines=9> */
.L_x_56:
[----:B------:R-:W-:Y:S05]  /*2db0*/  BSYNC B0 ;  /* 0x0000000000007941 */ /* 0x000fea0003800000 */
.L_x_55:
        /* <DEDUP_REMOVED lines=9> */
.L_x_58:
[----:B------:R-:W-:Y:S05]  /*2e50*/  BSYNC B0 ;  /* 0x0000000000007941 */ /* 0x000fea0003800000 */
.L_x_57:
[----:B-----5:R-:W-:Y:S01]  /*2e60*/  HADD2.F32 R57, -RZ, R90.H0_H0 ;  /* 0x2000005aff397230 */ /* 0x020fe20000004100 */
[----:B------:R-:W-:Y:S01]  /*2e70*/  ISETP.GT.AND P5, PT, R17, 0x28, PT ;  /* 0x000000281100780c */ /* 0x000fe20003fa4270 */
[----:B------:R-:W-:Y:S03]  /*2e80*/  BSSY B0, `(.L_x_59) ;  /* 0x0000009000007945 */ /* 0x000fe60003800000 */
[----:B------:R-:W-:-:S04]  /*2e90*/  FMUL R56, R57, R22 ;  /* 0x0000001639387220 */ /* 0x000fc80000400000 */
[----:B------:R-:W-:-:S05]  /*2ea0*/  FFMA R56, R75, R16, R56 ;  /* 0x000000104b387223 */ /* 0x000fca0000000038 */
[----:B------:R-:W-:-:S05]  /*2eb0*/  F2FP.F16.F32.PACK_AB R56, RZ, R56 ;  /* 0x00000038ff38723e */ /* 0x000fca00000000ff */
[----:B------:R1:W-:Y:S01]  /*2ec0*/  @P0 STG.E.U16 desc[UR12][R14.64+0x42], R56 ;  /* 0x000042380e000986 */ /* 0x0003e2000c10150c */
[----:B------:R-:W-:Y:S02]  /*2ed0*/  ISETP.GT.AND P0, PT, R0, RZ, P5 ;  /* 0x000000ff0000720c */ /* 0x000fe40002f04270 */
[----:B-1----:R-:W-:-:S11]  /*2ee0*/  P2R R56, PR, RZ, 0x20 ;  /* 0x00000020ff387803 */ /* 0x002fd60000000000 */
[----:B------:R-:W-:Y:S05]  /*2ef0*/  @!P0 BRA `(.L_x_60) ;  /* 0x0000000000048947 */ /* 0x000fea0003800000 */
[----:B------:R1:W5:Y:S02]  /*2f00*/  LDG.E.LTC128B.U16 R90, desc[UR12][R2.64+0x50] ;  /* 0x0000500c025a7981 */ /* 0x000364000c1e1520 */
.L_x_60:
[----:B------:R-:W-:Y:S05]  /*2f10*/  BSYNC B0 ;  /* 0x0000000000007941 */ /* 0x000fea0003800000 */
.L_x_59:
        /* <DEDUP_REMOVED lines=11> */
.L_x_62:
[----:B------:R-:W-:Y:S05]  /*2fd0*/  BSYNC B0 ;  /* 0x0000000000007941 */ /* 0x000fea0003800000 */
.L_x_61:
        /* <DEDUP_REMOVED lines=9> */
.L_x_64:
[----:B------:R-:W-:Y:S05]  /*3070*/  BSYNC B0 ;  /* 0x0000000000007941 */ /* 0x000fea0003800000 */
.L_x_63:
        /* <DEDUP_REMOVED lines=9> */
.L_x_66:
[----:B------:R-:W-:Y:S05]  /*3110*/  BSYNC B0 ;  /* 0x0000000000007941 */ /* 0x000fea0003800000 */
.L_x_65:
[----:B-----5:R-:W-:Y:S01]  /*3120*/  HADD2.F32 R57, -RZ, R90.H0_H0 ;  /* 0x2000005aff397230 */ /* 0x020fe20000004100 */
[----:B------:R-:W-:Y:S01]  /*3130*/  ISETP.GT.AND P3, PT, R17, 0x30, PT ;  /* 0x000000301100780c */ /* 0x000fe20003f64270 */
[----:B------:R-:W-:Y:S03]  /*3140*/  BSSY B0, `(.L_x_67) ;  /* 0x0000008000007945 */ /* 0x000fe60003800000 */
[----:B------:R-:W-:-:S04]  /*3150*/  FMUL R56, R57, R22 ;  /* 0x0000001639387220 */ /* 0x000fc80000400000 */
[----:B------:R-:W-:-:S05]  /*3160*/  FFMA R56, R79, R16, R56 ;  /* 0x000000104f387223 */ /* 0x000fca0000000038 */
[----:B------:R-:W-:-:S05]  /*3170*/  F2FP.F16.F32.PACK_AB R56, RZ, R56 ;  /* 0x00000038ff38723e */ /* 0x000fca00000000ff */
[----:B------:R0:W-:Y:S01]  /*3180*/  @P0 STG.E.U16 desc[UR12][R14.64+0x52], R56 ;  /* 0x000052380e000986 */ /* 0x0001e2000c10150c */
[----:B------:R-:W-:-:S13]  /*3190*/  ISETP.GT.AND P0, PT, R0, RZ, P3 ;  /* 0x000000ff0000720c */ /* 0x000fda0001f04270 */
[----:B0-----:R-:W-:Y:S05]  /*31a0*/  @!P0 BRA `(.L_x_68) ;  /* 0x0000000000048947 */ /* 0x001fea0003800000 */
[----:B------:R0:W5:Y:S02]  /*31b0*/  LDG.E.LTC128B.U16 R90, desc[UR12][R2.64+0x60] ;  /* 0x0000600c025a7981 */ /* 0x000164000c1e1520 */
.L_x_68:
[----:B------:R-:W-:Y:S05]  /*31c0*/  BSYNC B0 ;  /* 0x0000000000007941 */ /* 0x000fea0003800000 */
.L_x_67:
        /* <DEDUP_REMOVED lines=10> */
.L_x_70:
[----:B------:R-:W-:Y:S05]  /*3270*/  BSYNC B0 ;  /* 0x0000000000007941 */ /* 0x000fea0003800000 */
.L_x_69:
        /* <DEDUP_REMOVED lines=9> */
.L_x_72:
[----:B------:R-:W-:Y:S05]  /*3310*/  BSYNC B0 ;  /* 0x0000000000007941 */ /* 0x000fea0003800000 */
.L_x_71:
        /* <DEDUP_REMOVED lines=9> */
.L_x_74:
[----:B------:R-:W-:Y:S05]  /*33b0*/  BSYNC B0 ;  /* 0x0000000000007941 */ /* 0x000fea0003800000 */
.L_x_73:
        /* <DEDUP_REMOVED lines=10> */
.L_x_76:
[----:B------:R-:W-:Y:S05]  /*3460*/  BSYNC B0 ;  /* 0x0000000000007941 */ /* 0x000fea0003800000 */
.L_x_75:
[----:B-----5:R-:W-:Y:S01]  /*3470*/  HADD2.F32 R57, -RZ, R90.H0_H0 ;  /* 0x2000005aff397230 */ /* 0x020fe20000004100 */
[----:B------:R-:W-:Y:S04]  /*3480*/  BSSY B0, `(.L_x_77) ;  /* 0x000000f000007945 */ /* 0x000fe80003800000 */
[----:B------:R-:W-:-:S04]  /*3490*/  FMUL R57, R57, R22 ;  /* 0x0000001639397220 */ /* 0x000fc80000400000 */
[----:B------:R-:W-:-:S05]  /*34a0*/  FFMA R57, R84, R16, R57 ;  /* 0x0000001054397223 */ /* 0x000fca0000000039 */
[----:B------:R-:W-:-:S05]  /*34b0*/  F2FP.F16.F32.PACK_AB R57, RZ, R57 ;  /* 0x00000039ff39723e */ /* 0x000fca00000000ff */
[----:B------:R1:W-:Y:S01]  /*34c0*/  @P0 STG.E.U16 desc[UR12][R4.64+0x70], R57 ;  /* 0x0000703904000986 */ /* 0x0003e2000c10150c */
[----:B------:R-:W-:-:S05]  /*34d0*/  IADD3 R58, P0, R61, R14, RZ ;  /* 0x0000000e3d3a7210 */ /* 0x000fca0007f1e0ff */
[----:B------:R-:W-:Y:S01]  /*34e0*/  IMAD.X R59, R23, 0x1, R15, P0 ;  /* 0x00000001173b7824 */ /* 0x000fe200000e060f */
[----:B------:R-:W-:-:S05]  /*34f0*/  IADD3 R62, P0, R61, R14, RZ ;  /* 0x0000000e3d3e7210 */ /* 0x000fca0007f1e0ff */
[----:B------:R-:W-:Y:S01]  /*3500*/  IMAD.X R63, R23, 0x1, R15, P0 ;  /* 0x00000001173f7824 */ /* 0x000fe200000e060f */
[----:B------:R-:W-:-:S05]  /*3510*/  IADD3 R56, P0, R61, R4, RZ ;  /* 0x000000043d387210 */ /* 0x000fca0007f1e0ff */
[----:B-1----:R-:W-:Y:S01]  /*3520*/  IMAD.X R57, R23, 0x1, R5, P0 ;  /* 0x0000000117397824 */ /* 0x002fe200000e0605 */
[----:B------:R-:W-:-:S04]  /*3530*/  ISETP.GT.AND P0, PT, R17, 0x39, PT ;  /* 0x000000391100780c */ /* 0x000fc80003f04270 */
[----:B------:R-:W-:-:S13]  /*3540*/  ISETP.GT.AND P4, PT, R0, RZ, P0 ;  /* 0x000000ff0000720c */ /* 0x000fda0000784270 */
[----:B------:R-:W-:Y:S05]  /*3550*/  @!P4 BRA `(.L_x_78) ;  /* 0x000000000004c947 */ /* 0x000fea0003800000 */
[----:B------:R1:W5:Y:S02]  /*3560*/  LDG.E.LTC128B.U16 R90, desc[UR12][R2.64+0x72] ;  /* 0x0000720c025a7981 */ /* 0x000364000c1e1520 */
.L_x_78:
[----:B------:R-:W-:Y:S05]  /*3570*/  BSYNC B0 ;  /* 0x0000000000007941 */ /* 0x000fea0003800000 */
.L_x_77:
[----:B01-3-5:R-:W-:Y:S01]  /*3580*/  HADD2.F32 R3, -RZ, R90.H0_H0 ;  /* 0x2000005aff037230 */ /* 0x02bfe20000004100 */
        /* <DEDUP_REMOVED lines=8> */
.L_x_80:
[----:B------:R-:W-:Y:S05]  /*3610*/  BSYNC B0 ;  /* 0x0000000000007941 */ /* 0x000fea0003800000 */
.L_x_79:
[----:B-----5:R-:W-:Y:S01]  /*3620*/  HADD2.F32 R3, -RZ, R90.H0_H0 ;  /* 0x2000005aff037230 */ /* 0x020fe20000004100 */
[----:B------:R-:W-:Y:S04]  /*3630*/  BSSY B0, `(.L_x_81) ;  /* 0x0000008000007945 */ /* 0x000fe80003800000 */
[----:B------:R-:W-:-:S04]  /*3640*/  FMUL R3, R3, R22 ;  /* 0x0000001603037220 */ /* 0x000fc80000400000 */
[----:B------:R-:W-:-:S05]  /*3650*/  FFMA R3, R86, R16, R3 ;  /* 0x0000001056037223 */ /* 0x000fca0000000003 */
[----:B------:R-:W-:-:S05]  /*3660*/  F2FP.F16.F32.PACK_AB R3, RZ, R3 ;  /* 0x00000003ff03723e */ /* 0x000fca00000000ff */
[----:B------:R1:W-:Y:S01]  /*3670*/  @P4 STG.E.U16 desc[UR12][R14.64+0x70], R3 ;  /* 0x000070030e004986 */ /* 0x0003e2000c10150c */
[----:B------:R-:W-:-:S13]  /*3680*/  ISETP.GT.AND P4, PT, R0, 0x8, P0 ;  /* 0x000000080000780c */ /* 0x000fda0000784270 */
[----:B-1----:R-:W-:Y:S05]  /*3690*/  @!P4 BRA `(.L_x_82) ;  /* 0x000000000004c947 */ /* 0x002fea0003800000 */
[----:B------:R1:W5:Y:S02]  /*36a0*/  LDG.E.LTC128B.U16 R90, desc[UR12][R12.64+0x72] ;  /* 0x0000720c0c5a7981 */ /* 0x000364000c1e1520 */
.L_x_82:
[----:B------:R-:W-:Y:S05]  /*36b0*/  BSYNC B0 ;  /* 0x0000000000007941 */ /* 0x000fea0003800000 */
.L_x_81:
[----:B-----5:R-:W-:-:S05]  /*36c0*/  HADD2.F32 R3, -RZ, R90.H0_H0 ;  /* 0x2000005aff037230 */ /* 0x020fca0000004100 */
[----:B------:R-:W-:-:S04]  /*36d0*/  FMUL R2, R3, R22 ;  /* 0x0000001603027220 */ /* 0x000fc80000400000 */
[----:B------:R-:W-:-:S05]  /*36e0*/  FFMA R2, R87, R16, R2 ;  /* 0x0000001057027223 */ /* 0x000fca0000000002 */
[----:B------:R-:W-:-:S05]  /*36f0*/  F2FP.F16.F32.PACK_AB R2, RZ, R2 ;  /* 0x00000002ff02723e */ /* 0x000fca00000000ff */
[----:B------:R3:W-:Y:S01]  /*3700*/  @P4 STG.E.U16 desc[UR12][R14.64+0x72], R2 ;  /* 0x000072020e004986 */ /* 0x0007e2000c10150c */
[----:B------:R-:W-:-:S13]  /*3710*/  ISETP.GT.AND P4, PT, R0, 0x40, P6 ;  /* 0x000000400000780c */ /* 0x000fda0003784270 */
[----:B------:R-:W2:Y:S01]  /*3720*/  @P4 LDG.E.LTC128B.U16 R90, desc[UR12][R20.64] ;  /* 0x0000000c145a4981 */ /* 0x000ea2000c1e1520 */
[----:B------:R-:W-:Y:S01]  /*3730*/  BSSY B0, `(.L_x_83) ;  /* 0x000000a000007945 */ /* 0x000fe20003800000 */
[----:B--2---:R-:W-:-:S05]  /*3740*/  HADD2.F32 R3, -RZ, R90.H0_H0 ;  /* 0x2000005aff037230 */ /* 0x004fca0000004100 */
[----:B------:R-:W-:-:S04]  /*3750*/  FMUL R3, R3, R22 ;  /* 0x0000001603037220 */ /* 0x000fc80000400000 */
[----:B------:R-:W-:-:S05]  /*3760*/  FFMA R3, R24, R16, R3 ;  /* 0x0000001018037223 */ /* 0x000fca0000000003 */
[----:B------:R-:W-:-:S05]  /*3770*/  F2FP.F16.F32.PACK_AB R3, RZ, R3 ;  /* 0x00000003ff03723e */ /* 0x000fca00000000ff */
[----:B------:R3:W-:Y:S01]  /*3780*/  @P4 STG.E.U16 desc[UR12][R56.64], R3 ;  /* 0x0000000338004986 */ /* 0x0007e2000c10150c */
[----:B------:R-:W-:-:S04]  /*3790*/  ISETP.NE.AND P4, PT, R98, RZ, PT ;  /* 0x000000ff6200720c */ /* 0x000fc80003f85270 */
[----:B------:R-:W-:-:S13]  /*37a0*/  ISETP.GT.AND P4, PT, R0, 0x40, P4 ;  /* 0x000000400000780c */ /* 0x000fda0002784270 */
[----:B---3--:R-:W-:Y:S05]  /*37b0*/  @!P4 BRA `(.L_x_84) ;  /* 0x000000000004c947 */ /* 0x008fea0003800000 */
[----:B------:R2:W5:Y:S02]  /*37c0*/  LDG.E.LTC128B.U16 R90, desc[UR12][R18.64+0x2] ;  /* 0x0000020c125a7981 */ /* 0x000564000c1e1520 */
.L_x_84:
[----:B------:R-:W-:Y:S05]  /*37d0*/  BSYNC B0 ;  /* 0x0000000000007941 */ /* 0x000fea0003800000 */
.L_x_83:
[----:B-----5:R-:W-:Y:S01]  /*37e0*/  HADD2.F32 R3, -RZ, R90.H0_H0 ;  /* 0x2000005aff037230 */ /* 0x020fe20000004100 */
[----:B------:R-:W-:Y:S01]  /*37f0*/  ISETP.GT.AND P6, PT, R0, 0x48, P6 ;  /* 0x000000480000780c */ /* 0x000fe200037c4270 */
[----:B------:R-:W-:Y:S03]  /*3800*/  BSSY B0, `(.L_x_85) ;  /* 0x000000a000007945 */ /* 0x000fe60003800000 */
[----:B------:R-:W-:Y:S01]  /*3810*/  FMUL R2, R3, R22 ;  /* 0x0000001603027220 */ /* 0x000fe20000400000 */
[----:B------:R-:W-:-:S03]  /*3820*/  @P4 IMAD.MOV.U32 R3, RZ, RZ, R57 ;  /* 0x000000ffff034224 */ /* 0x000fc600078e0039 */
[----:B------:R-:W-:-:S05]  /*3830*/  FFMA R2, R25, R16, R2 ;  /* 0x0000001019027223 */ /* 0x000fca0000000002 */
[----:B------:R-:W-:-:S04]  /*3840*/  F2FP.F16.F32.PACK_AB R2, RZ, R2 ;  /* 0x00000002ff02723e */ /* 0x000fc800000000ff */
[----:B------:R-:W-:Y:S01]  /*3850*/  PRMT R4, R2, 0x7610, R4 ;  /* 0x0000761002047816 */ /* 0x000fe20000000004 */
[----:B------:R-:W-:-:S05]  /*3860*/  @P4 IMAD.MOV.U32 R2, RZ, RZ, R56 ;  /* 0x000000ffff024224 */ /* 0x000fca00078e0038 */
[----:B------:R3:W-:Y:S01]  /*3870*/  @P4 STG.E.U16 desc[UR12][R2.64+0x2], R4 ;  /* 0x0000020402004986 */ /* 0x0007e2000c10150c */
[----:B------:R-:W-:Y:S05]  /*3880*/  @!P6 BRA `(.L_x_86) ;  /* 0x000000000004e947 */ /* 0x000fea0003800000 */
[----:B------:R0:W5:Y:S02]  /*3890*/  LDG.E.LTC128B.U16 R90, desc[UR12][R8.64] ;  /* 0x0000000c085a7981 */ /* 0x000164000c1e1520 */
.L_x_86:
[----:B------:R-:W-:Y:S05]  /*38a0*/  BSYNC B0 ;  /* 0x0000000000007941 */ /* 0x000fea0003800000 */
.L_x_85:
[----:B---3-5:R-:W-:Y:S01]  /*38b0*/  HADD2.F32 R3, -RZ, R90.H0_H0 ;  /* 0x2000005aff037230 */ /* 0x028fe20000004100 */
[----:B------:R-:W-:Y:S01]  /*38c0*/  ISETP.NE.AND P4, PT, R98, RZ, PT ;  /* 0x000000ff6200720c */ /* 0x000fe20003f85270 */
[----:B------:R-:W-:Y:S03]  /*38d0*/  BSSY B0, `(.L_x_87) ;  /* 0x0000008000007945 */ /* 0x000fe60003800000 */
[----:B------:R-:W-:Y:S01]  /*38e0*/  FMUL R3, R3, R22 ;  /* 0x0000001603037220 */ /* 0x000fe20000400000 */
[----:B------:R-:W-:-:S03]  /*38f0*/  ISETP.GT.AND P4, PT, R0, 0x48, P4 ;  /* 0x000000480000780c */ /* 0x000fc60002784270 */
[----:B------:R-:W-:-:S05]  /*3900*/  FFMA R3, R26, R16, R3 ;  /* 0x000000101a037223 */ /* 0x000fca0000000003 */
[----:B------:R-:W-:-:S05]  /*3910*/  F2FP.F16.F32.PACK_AB R3, RZ, R3 ;  /* 0x00000003ff03723e */ /* 0x000fca00000000ff */
[----:B------:R3:W-:Y:S01]  /*3920*/  @P6 STG.E.U16 desc[UR12][R58.64], R3 ;  /* 0x000000033a006986 */ /* 0x0007e2000c10150c */
[----:B------:R-:W-:Y:S05]  /*3930*/  @!P4 BRA `(.L_x_88) ;  /* 0x000000000004c947 */ /* 0x000fea0003800000 */
[----:B------:R0:W5:Y:S02]  /*3940*/  LDG.E.LTC128B.U16 R90, desc[UR12][R6.64+0x2] ;  /* 0x0000020c065a7981 */ /* 0x000164000c1e1520 */
.L_x_88:
[----:B------:R-:W-:Y:S05]  /*3950*/  BSYNC B0 ;  /* 0x0000000000007941 */ /* 0x000fea0003800000 */
.L_x_87:
[----:B---3-5:R-:W-:Y:S01]  /*3960*/  HADD2.F32 R3, -RZ, R90.H0_H0 ;  /* 0x2000005aff037230 */ /* 0x028fe20000004100 */
[----:B------:R-:W-:Y:S01]  /*3970*/  ISETP.NE.AND P6, PT, R100, RZ, PT ;  /* 0x000000ff6400720c */ /* 0x000fe20003fc5270 */
[----:B------:R-:W-:Y:S03]  /*3980*/  BSSY B0, `(.L_x_89) ;  /* 0x0000008000007945 */ /* 0x000fe60003800000 */
[----:B------:R-:W-:-:S04]  /*3990*/  FMUL R2, R3, R22 ;  /* 0x0000001603027220 */ /* 0x000fc80000400000 */
[----:B------:R-:W-:-:S05]  /*39a0*/  FFMA R2, R27, R16, R2 ;  /* 0x000000101b027223 */ /* 0x000fca0000000002 */
[----:B------:R-:W-:-:S05]  /*39b0*/  F2FP.F16.F32.PACK_AB R2, RZ, R2 ;  /* 0x00000002ff02723e */ /* 0x000fca00000000ff */
[----:B------:R3:W-:Y:S01]  /*39c0*/  @P4 STG.E.U16 desc[UR12][R62.64+0x2], R2 ;  /* 0x000002023e004986 */ /* 0x0007e2000c10150c */
[----:B------:R-:W-:-:S13]  /*39d0*/  ISETP.GT.AND P4, PT, R0, 0x40, P6 ;  /* 0x000000400000780c */ /* 0x000fda0003784270 */
[----:B---3--:R-:W-:Y:S05]  /*39e0*/  @!P4 BRA `(.L_x_90) ;  /* 0x000000000004c947 */ /* 0x008fea0003800000 */
[----:B------:R3:W5:Y:S02]  /*39f0*/  LDG.E.LTC128B.U16 R90, desc[UR12][R18.64+0x10] ;  /* 0x0000100c125a7981 */ /* 0x000764000c1e1520 */
.L_x_90:
[----:B------:R-:W-:Y:S05]  /*3a00*/  BSYNC B0 ;  /* 0x0000000000007941 */ /* 0x000fea0003800000 */
.L_x_89:
[----:B-----5:R-:W-:Y:S01]  /*3a10*/  HADD2.F32 R3, -RZ, R90.H0_H0 ;  /* 0x2000005aff037230 */ /* 0x020fe20000004100 */
[----:B------:R-:W-:Y:S01]  /*3a20*/  ISETP.NE.AND P6, PT, R101, RZ, PT ;  /* 0x000000ff6500720c */ /* 0x000fe20003fc5270 */
[----:B------:R-:W-:Y:S01]  /*3a30*/  @P4 IMAD.MOV.U32 R2, RZ, RZ, R56 ;  /* 0x000000ffff024224 */ /* 0x000fe200078e0038 */
[----:B------:R-:W-:Y:S02]  /*3a40*/  BSSY B0, `(.L_x_91) ;  /* 0x000000a000007945 */ /* 0x000fe40003800000 */
[----:B------:R-:W-:-:S04]  /*3a50*/  FMUL R3, R3, R22 ;  /* 0x0000001603037220 */ /* 0x000fc80000400000 */
[----:B------:R-:W-:-:S05]  /*3a60*/  FFMA R3, R28, R16, R3 ;  /* 0x000000101c037223 */ /* 0x000fca0000000003 */
[----:B------:R-:W-:-:S04]  /*3a70*/  F2FP.F16.F32.PACK_AB R3, RZ, R3 ;  /* 0x00000003ff03723e */ /* 0x000fc800000000ff */
[----:B------:R-:W-:Y:S01]  /*3a80*/  PRMT R4, R3, 0x7610, R4 ;  /* 0x0000761003047816 */ /* 0x000fe20000000004 */
[----:B------:R-:W-:-:S05]  /*3a90*/  @P4 IMAD.MOV.U32 R3, RZ, RZ, R57 ;  /* 0x000000ffff034224 */ /* 0x000fca00078e0039 */
[----:B------:R0:W-:Y:S01]  /*3aa0*/  @P4 STG.E.U16 desc[UR12][R2.64+0x10], R4 ;  /* 0x0000100402004986 */ /* 0x0001e2000c10150c */
[----:B------:R-:W-:-:S13]  /*3ab0*/  ISETP.GT.AND P4, PT, R0, 0x40, P6 ;  /* 0x000000400000780c */ /* 0x000fda0003784270 */
[----:B0-----:R-:W-:Y:S05]  /*3ac0*/  @!P4 BRA `(.L_x_92) ;  /* 0x000000000004c947 */ /* 0x001fea0003800000 */
[----:B------:R0:W5:Y:S02]  /*3ad0*/  LDG.E.LTC128B.U16 R90, desc[UR12][R18.64+0x12] ;  /* 0x0000120c125a7981 */ /* 0x000164000c1e1520 */
.L_x_92:
[----:B------:R-:W-:Y:S05]  /*3ae0*/  BSYNC B0 ;  /* 0x0000000000007941 */ /* 0x000fea0003800000 */
.L_x_91:
[----:B-----5:R-:W-:Y:S01]  /*3af0*/  HADD2.F32 R3, -RZ, R90.H0_H0 ;  /* 0x2000005aff037230 */ /* 0x020fe20000004100 */
[----:B------:R-:W-:Y:S04]  /*3b00*/  BSSY B0, `(.L_x_93) ;  /* 0x000000c000007945 */ /* 0x000fe80003800000 */
[----:B------:R-:W-:Y:S01]  /*3b10*/  FMUL R2, R3, R22 ;  /* 0x0000001603027220 */ /* 0x000fe20000400000 */
[----:B------:R-:W-:-:S03]  /*3b20*/  @P4 IMAD.MOV.U32 R3, RZ, RZ, R57 ;  /* 0x000000ffff034224 */ /* 0x000fc600078e0039 */
[----:B------:R-:W-:-:S05]  /*3b30*/  FFMA R2, R29, R16, R2 ;  /* 0x000000101d027223 */ /* 0x000fca0000000002 */
[----:B------:R-:W-:-:S04]  /*3b40*/  F2FP.F16.F32.PACK_AB R2, RZ, R2 ;  /* 0x00000002ff02723e */ /* 0x000fc800000000ff */
[----:B------:R-:W-:Y:S01]  /*3b50*/  PRMT R4, R2, 0x7610, R4 ;  /* 0x0000761002047816 */ /* 0x000fe20000000004 */
[----:B------:R-:W-:-:S05]  /*3b60*/  @P4 IMAD.MOV.U32 R2, RZ, RZ, R56 ;  /* 0x000000ffff024224 */ /* 0x000fca00078e0038 */
[----:B------:R0:W-:Y:S01]  /*3b70*/  @P4 STG.E.U16 desc[UR12][R2.64+0x12], R4 ;  /* 0x0000120402004986 */ /* 0x0001e2000c10150c */
[----:B------:R-:W-:-:S04]  /*3b80*/  ISETP.NE.AND P4, PT, R100, RZ, PT ;  /* 0x000000ff6400720c */ /* 0x000fc80003f85270 */
[----:B------:R-:W-:-:S13]  /*3b90*/  ISETP.GT.AND P4, PT, R0, 0x48, P4 ;  /* 0x000000480000780c */ /* 0x000fda0002784270 */
[----:B0-----:R-:W-:Y:S05]  /*3ba0*/  @!P4 BRA `(.L_x_94) ;  /* 0x000000000004c947 */ /* 0x001fea0003800000 */
[----:B------:R0:W5:Y:S02]  /*3bb0*/  LDG.E.LTC128B.U16 R90, desc[UR12][R6.64+0x10] ;  /* 0x0000100c065a7981 */ /* 0x000164000c1e1520 */
.L_x_94:
[----:B------:R-:W-:Y:S05]  /*3bc0*/  BSYNC B0 ;  /* 0x0000000000007941 */ /* 0x000fea0003800000 */
.L_x_93:
        /* <DEDUP_REMOVED lines=9> */
.L_x_96:
[----:B------:R-:W-:Y:S05]  /*3c60*/  BSYNC B0 ;  /* 0x0000000000007941 */ /* 0x000fea0003800000 */
.L_x_95:
[----:B-----5:R-:W-:Y:S01]  /*3c70*/  HADD2.F32 R3, -RZ, R90.H0_H0 ;  /* 0x2000005aff037230 */ /* 0x020fe20000004100 */
[----:B------:R-:W-:Y:S01]  /*3c80*/  ISETP.NE.AND P6, PT, R88, RZ, PT ;  /* 0x000000ff5800720c */ /* 0x000fe20003fc5270 */
        /* <DEDUP_REMOVED lines=11> */
.L_x_98:
[----:B------:R-:W-:Y:S05]  /*3d40*/  BSYNC B0 ;  /* 0x0000000000007941 */ /* 0x000fea0003800000 */
.L_x_97:
        /* <DEDUP_REMOVED lines=13> */
.L_x_100:
[----:B------:R-:W-:Y:S05]  /*3e20*/  BSYNC B0 ;  /* 0x0000000000007941 */ /* 0x000fea0003800000 */
.L_x_99:
        /* <DEDUP_REMOVED lines=13> */
.L_x_102:
[----:B------:R-:W-:Y:S05]  /*3f00*/  BSYNC B0 ;  /* 0x0000000000007941 */ /* 0x000fea0003800000 */
.L_x_101:
[----:B-----5:R-:W-:Y:S01]  /*3f10*/  HADD2.F32 R3, -RZ, R90.H0_H0 ;  /* 0x2000005aff037230 */ /* 0x020fe20000004100 */
[----:B------:R-:W-:Y:S01]  /*3f20*/  BSSY B0, `(.L_x_103) ;  /* 0x000000b000007945 */ /* 0x000fe20003800000 */
[----:B------:R-:W-:-:S03]  /*3f30*/  @P4 IMAD.MOV.U32 R2, RZ, RZ, R10 ;  /* 0x000000ffff024224 */ /* 0x000fc600078e000a */
        /* <DEDUP_REMOVED lines=9> */
.L_x_104:
[----:B------:R-:W-:Y:S05]  /*3fd0*/  BSYNC B0 ;  /* 0x0000000000007941 */ /* 0x000fea0003800000 */
.L_x_103:
        /* <DEDUP_REMOVED lines=13> */
.L_x_106:
[----:B------:R-:W-:Y:S05]  /*40b0*/  BSYNC B0 ;  /* 0x0000000000007941 */ /* 0x000fea0003800000 */
.L_x_105:
        /* <DEDUP_REMOVED lines=13> */
.L_x_108:
[----:B------:R-:W-:Y:S05]  /*4190*/  BSYNC B0 ;  /* 0x0000000000007941 */ /* 0x000fea0003800000 */
.L_x_107:
        /* <DEDUP_REMOVED lines=13> */
.L_x_110:
[----:B------:R-:W-:Y:S05]  /*4270*/  BSYNC B0 ;  /* 0x0000000000007941 */ /* 0x000fea0003800000 */
.L_x_109:
        /* <DEDUP_REMOVED lines=12> */
.L_x_112:
[----:B------:R-:W-:Y:S05]  /*4340*/  BSYNC B0 ;  /* 0x0000000000007941 */ /* 0x000fea0003800000 */
.L_x_111:
        /* <DEDUP_REMOVED lines=13> */
.L_x_114:
[----:B------:R-:W-:Y:S05]  /*4420*/  BSYNC B0 ;  /* 0x0000000000007941 */ /* 0x000fea0003800000 */
.L_x_113:
        /* <DEDUP_REMOVED lines=13> */
.L_x_116:
[----:B------:R-:W-:Y:S05]  /*4500*/  BSYNC B0 ;  /* 0x0000000000007941 */ /* 0x000fea0003800000 */
.L_x_115:
        /* <DEDUP_REMOVED lines=13> */
.L_x_118:
[----:B------:R-:W-:Y:S05]  /*45e0*/  BSYNC B0 ;  /* 0x0000000000007941 */ /* 0x000fea0003800000 */
.L_x_117:
        /* <DEDUP_REMOVED lines=12> */
.L_x_120:
[----:B------:R-:W-:Y:S05]  /*46b0*/  BSYNC B0 ;  /* 0x0000000000007941 */ /* 0x000fea0003800000 */
.L_x_119:
        /* <DEDUP_REMOVED lines=12> */
.L_x_122:
[----:B------:R-:W-:Y:S05]  /*4780*/  BSYNC B0 ;  /* 0x0000000000007941 */ /* 0x000fea0003800000 */
.L_x_121:
        /* <DEDUP_REMOVED lines=13> */
.L_x_124:
[----:B------:R-:W-:Y:S05]  /*4860*/  BSYNC B0 ;  /* 0x0000000000007941 */ /* 0x000fea0003800000 */
.L_x_123:
        /* <DEDUP_REMOVED lines=12> */
.L_x_126:
[----:B------:R-:W-:Y:S05]  /*4930*/  BSYNC B0 ;  /* 0x0000000000007941 */ /* 0x000fea0003800000 */
.L_x_125:
[----:B0----5:R-:W-:Y:S01]  /*4940*/  HADD2.F32 R3, -RZ, R90.H0_H0 ;  /* 0x2000005aff037230 */ /* 0x021fe20000004100 */
[----:B------:R-:W-:Y:S01]  /*4950*/  ISETP.GT.AND P4, PT, R0, 0x48, P6 ;  /* 0x000000480000780c */ /* 0x000fe20003784270 */
        /* <DEDUP_REMOVED lines=8> */
[----:B------:R-:W-:Y:S05]  /*49e0*/  @!P4 BRA `(.L_x_128) ;  /* 0x000000000004c947 */ /* 0x000fea0003800000 */
[----:B------:R0:W5:Y:S02]  /*49f0*/  LDG.E.LTC128B.U16 R90, desc[UR12][R6.64+0x52] ;  /* 0x0000520c065a7981 */ /* 0x000164000c1e1520 */
.L_x_128:
[----:B------:R-:W-:Y:S05]  /*4a00*/  BSYNC B0 ;  /* 0x0000000000007941 */ /* 0x000fea0003800000 */
.L_x_127:
[----:B0----5:R-:W-:Y:S01]  /*4a10*/  HADD2.F32 R3, -RZ, R90.H0_H0 ;  /* 0x2000005aff037230 */ /* 0x021fe20000004100 */
        /* <DEDUP_REMOVED lines=11> */
.L_x_130:
[----:B------:R-:W-:Y:S05]  /*4ad0*/  BSYNC B0 ;  /* 0x0000000000007941 */ /* 0x000fea0003800000 */
.L_x_129:
        /* <DEDUP_REMOVED lines=12> */
.L_x_132:
[----:B------:R-:W-:Y:S05]  /*4ba0*/  BSYNC B0 ;  /* 0x0000000000007941 */ /* 0x000fea0003800000 */
.L_x_131:
        /* <DEDUP_REMOVED lines=12> */
.L_x_134:
[----:B------:R-:W-:Y:S05]  /*4c70*/  BSYNC B0 ;  /* 0x0000000000007941 */ /* 0x000fea0003800000 */
.L_x_133:
        /* <DEDUP_REMOVED lines=12> */
.L_x_136:
[----:B------:R-:W-:Y:S05]  /*4d40*/  BSYNC B0 ;  /* 0x0000000000007941 */ /* 0x000fea0003800000 */
.L_x_135:
        /* <DEDUP_REMOVED lines=12> */
.L_x_138:
[----:B------:R-:W-:Y:S05]  /*4e10*/  BSYNC B0 ;  /* 0x0000000000007941 */ /* 0x000fea0003800000 */
.L_x_137:
        /* <DEDUP_REMOVED lines=12> */
.L_x_140:
[----:B------:R-:W-:Y:S05]  /*4ee0*/  BSYNC B0 ;  /* 0x0000000000007941 */ /* 0x000fea0003800000 */
.L_x_139:
[----:B0----5:R-:W-:Y:S01]  /*4ef0*/  HADD2.F32 R3, -RZ, R90.H0_H0 ;  /* 0x2000005aff037230 */ /* 0x021fe20000004100 */
[----:B------:R-:W-:Y:S01]  /*4f00*/  ISETP.GT.AND P1, PT, R0, 0x48, P1 ;  /* 0x000000480000780c */ /* 0x000fe20000f24270 */
[----:B------:R-:W-:Y:S03]  /*4f10*/  BSSY B0, `(.L_x_141) ;  /* 0x0000007000007945 */ /* 0x000fe60003800000 */
[----:B------:R-:W-:-:S04]  /*4f20*/  FMUL R2, R3, R22 ;  /* 0x0000001603027220 */ /* 0x000fc80000400000 */
[----:B------:R-:W-:-:S05]  /*4f30*/  FFMA R2, R53, R16, R2 ;  /* 0x0000001035027223 */ /* 0x000fca0000000002 */
[----:B------:R-:W-:-:S05]  /*4f40*/  F2FP.F16.F32.PACK_AB R2, RZ, R2 ;  /* 0x00000002ff02723e */ /* 0x000fca00000000ff */
[----:B------:R0:W-:Y:S01]  /*4f50*/  @P2 STG.E.U16 desc[UR12][R56.64+0x72], R2 ;  /* 0x0000720238002986 */ /* 0x0001e2000c10150c */
[----:B------:R-:W-:Y:S05]  /*4f60*/  @!P1 BRA `(.L_x_142) ;  /* 0x0000000000049947 */ /* 0x000fea0003800000 */
[----:B------:R0:W5:Y:S02]  /*4f70*/  LDG.E.LTC128B.U16 R90, desc[UR12][R6.64+0x70] ;  /* 0x0000700c065a7981 */ /* 0x000164000c1e1520 */
.L_x_142:
[----:B------:R-:W-:Y:S05]  /*4f80*/  BSYNC B0 ;  /* 0x0000000000007941 */ /* 0x000fea0003800000 */
.L_x_141:
[----:B-----5:R-:W-:Y:S01]  /*4f90*/  HADD2.F32 R3, -RZ, R90.H0_H0 ;  /* 0x2000005aff037230 */ /* 0x020fe20000004100 */
[----:B------:R-:W-:Y:S01]  /*4fa0*/  ISETP.GT.AND P0, PT, R0, 0x48, P0 ;  /* 0x000000480000780c */ /* 0x000fe20000704270 */
[----:B0-----:R-:W-:Y:S01]  /*4fb0*/  @P1 IMAD.MOV.U32 R2, RZ, RZ, R10 ;  /* 0x000000ffff021224 */ /* 0x001fe200078e000a */
        /* <DEDUP_REMOVED lines=9> */
.L_x_144:
[----:B------:R-:W-:Y:S05]  /*5050*/  BSYNC B0 ;  /* 0x0000000000007941 */ /* 0x000fea0003800000 */
.L_x_143:
[----:B0----5:R-:W-:-:S05]  /*5060*/  HADD2.F32 R3, -RZ, R90.H0_H0 ;  /* 0x2000005aff037230 */ /* 0x021fca0000004100 */
[----:B------:R-:W-:-:S04]  /*5070*/  FMUL R22, R3, R22 ;  /* 0x0000001603167220 */ /* 0x000fc80000400000 */
[----:B------:R-:W-:Y:S01]  /*5080*/  FFMA R22, R55, R16, R22 ;  /* 0x0000001037167223 */ /* 0x000fe20000000016 */
[----:B------:R-:W-:Y:S06]  /*5090*/  @!P0 EXIT ;  /* 0x000000000000894d */ /* 0x000fec0003800000 */
[----:B------:R-:W-:-:S05]  /*50a0*/  F2FP.F16.F32.PACK_AB R22, RZ, R22 ;  /* 0x00000016ff16723e */ /* 0x000fca00000000ff */
[----:B------:R-:W-:Y:S01]  /*50b0*/  STG.E.U16 desc[UR12][R10.64+0x72], R22 ;  /* 0x000072160a007986 */ /* 0x000fe2000c10150c */
[----:B------:R-:W-:Y:S05]  /*50c0*/  EXIT ;  /* 0x000000000000794d */ /* 0x000fea0003800000 */
.L_x_22:
[----:B------:R-:W-:Y:S01]  /*50d0*/  ULDC.64 UR4, c[0x0][0x5c8] ;  /* 0x0001720000047ab9 */ /* 0x000fe20000000a00 */
[----:B------:R-:W-:Y:S01]  /*50e0*/  ISETP.GT.AND P2, PT, R17, 0x1, PT ;  /* 0x000000011100780c */ /* 0x000fe20003f44270 */
[-C--:B------:R-:W-:Y:S01]  /*50f0*/  FMUL R56, R56, R16.reuse ;  /* 0x0000001038387220 */ /* 0x080fe20000400000 */
[C---:B------:R-:W-:Y:S01]  /*5100*/  LEA R6, P1, R12.reuse, UR4, 0x1 ;  /* 0x000000040c067c11 */ /* 0x040fe2000f8208ff */
[-C--:B------:R-:W-:Y:S01]  /*5110*/  FMUL R57, R57, R16.reuse ;  /* 0x0000001039397220 */ /* 0x080fe20000400000 */
[C---:B------:R-:W-:Y:S01]  /*5120*/  SHF.L.U64.HI R11, R15.reuse, 0x1, R14 ;  /* 0x000000010f0b7819 */ /* 0x040fe2000001020e */
[----:B------:R-:W-:Y:S01]  /*5130*/  IMAD.SHL.U32 R15, R15, 0x2, RZ ;  /* 0x000000020f0f7824 */ /* 0x000fe200078e00ff */
[----:B------:R-:W-:Y:S01]  /*5140*/  LEA.HI.X R7, R12, UR5, R3, 0x1, P1 ;  /* 0x000000050c077c11 */ /* 0x000fe200088f0c03 */
[-C--:B------:R-:W-:Y:S01]  /*5150*/  FMUL R58, R58, R16.reuse ;  /* 0x000000103a3a7220 */ /* 0x080fe20000400000 */
[----:B------:R-:W-:Y:S01]  /*5160*/  ISETP.GT.AND P1, PT, R0, RZ, P2 ;  /* 0x000000ff0000720c */ /* 0x000fe20001724270 */
[----:B------:R-:W-:Y:S01]  /*5170*/  FMUL R59, R59, R16 ;  /* 0x000000103b3b7220 */ /* 0x000fe20000400000 */
[----:B------:R-:W-:Y:S01]  /*5180*/  F2FP.F16.F32.PACK_AB R56, RZ, R56 ;  /* 0x00000038ff38723e */ /* 0x000fe200000000ff */
[-C--:B------:R-:W-:Y:S01]  /*5190*/  FMUL R60, R60, R16.reuse ;  /* 0x000000103c3c7220 */ /* 0x080fe20000400000 */
[----:B------:R-:W-:Y:S01]  /*51a0*/  F2FP.F16.F32.PACK_AB R57, RZ, R57 ;  /* 0x00000039ff39723e */ /* 0x000fe200000000ff */
[----:B------:R-:W-:Y:S01]  /*51b0*/  FMUL R61, R61, R16 ;  /* 0x000000103d3d7220 */ /* 0x000fe20000400000 */
[----:B------:R-:W-:Y:S01]  /*51c0*/  ISETP.GT.AND P5, PT, R17, 0x8, PT ;  /* 0x000000081100780c */ /* 0x000fe20003fa4270 */
[----:B------:R-:W-:Y:S01]  /*51d0*/  @P0 STG.E.U16 desc[UR12][R6.64], R56 ;  /* 0x0000003806000986 */ /* 0x000fe2000c10150c */
[----:B------:R-:W-:Y:S01]  /*51e0*/  IADD3 R4, P0, R15, R6, RZ ;  /* 0x000000060f047210 */ /* 0x000fe20007f1e0ff */
[----:B------:R-:W-:Y:S01]  /*51f0*/  IMAD.SHL.U32 R9, R92, 0x2, RZ ;  /* 0x000000025c097824 */ /* 0x000fe200078e00ff */
[----:B------:R-:W-:Y:S01]  /*5200*/  ISETP.GT.AND P4, PT, R17, 0x9, PT ;  /* 0x000000091100780c */ /* 0x000fe20003f84270 */
[----:B------:R-:W-:Y:S01]  /*5210*/  FMUL R62, R62, R16 ;  /* 0x000000103e3e7220 */ /* 0x000fe20000400000 */
[C---:B------:R-:W-:Y:S01]  /*5220*/  ISETP.GT.AND P3, PT, R0.reuse, 0x8, P6 ;  /* 0x000000080000780c */ /* 0x040fe20003764270 */
[----:B------:R-:W-:Y:S01]  /*5230*/  @P1 IMAD.MOV.U32 R2, RZ, RZ, R6 ;  /* 0x000000ffff021224 */ /* 0x000fe200078e0006 */
[C---:B------:R-:W-:Y:S01]  /*5240*/  ISETP.GT.AND P2, PT, R0.reuse, 0x8, P2 ;  /* 0x000000080000780c */ /* 0x040fe20001744270 */
[--C-:B------:R-:W-:Y:S01]  /*5250*/  @P1 IMAD.MOV.U32 R3, RZ, RZ, R7.reuse ;  /* 0x000000ffff031224 */ /* 0x100fe200078e0007 */
[----:B------:R-:W-:Y:S01]  /*5260*/  F2FP.F16.F32.PACK_AB R58, RZ, R58 ;  /* 0x0000003aff3a723e */ /* 0x000fe200000000ff */
[----:B------:R-:W-:Y:S01]  /*5270*/  IMAD.X R5, R11, 0x1, R7, P0 ;  /* 0x000000010b057824 */ /* 0x000fe200000e0607 */
[C---:B------:R-:W-:Y:S01]  /*5280*/  ISETP.GT.AND P0, PT, R0.reuse, RZ, P5 ;  /* 0x000000ff0000720c */ /* 0x040fe20002f04270 */
[-C--:B------:R-:W-:Y:S01]  /*5290*/  FMUL R63, R63, R16.reuse ;  /* 0x000000103f3f7220 */ /* 0x080fe20000400000 */
[----:B------:R0:W-:Y:S01]  /*52a0*/  @P1 STG.E.U16 desc[UR12][R2.64+0x2], R57 ;  /* 0x0000023902001986 */ /* 0x0001e2000c10150c */
[----:B------:R-:W-:Y:S01]  /*52b0*/  ISETP.GT.AND P1, PT, R0, RZ, P4 ;  /* 0x000000ff0000720c */ /* 0x000fe20002724270 */
[-C--:B------:R-:W-:Y:S01]  /*52c0*/  FMUL R64, R64, R16.reuse ;  /* 0x0000001040407220 */ /* 0x080fe20000400000 */
[----:B------:R-:W-:Y:S01]  /*52d0*/  F2FP.F16.F32.PACK_AB R59, RZ, R59 ;  /* 0x0000003bff3b723e */ /* 0x000fe200000000ff */
[----:B------:R-:W-:Y:S01]  /*52e0*/  FMUL R65, R65, R16 ;  /* 0x0000001041417220 */ /* 0x000fe20000400000 */
[----:B------:R-:W-:Y:S01]  /*52f0*/  F2FP.F16.F32.PACK_AB R60, RZ, R60 ;  /* 0x0000003cff3c723e */ /* 0x000fe200000000ff */
[----:B------:R-:W-:Y:S01]  /*5300*/  @P3 STG.E.U16 desc[UR12][R4.64], R58 ;  /* 0x0000003a04003986 */ /* 0x000fe2000c10150c */
[----:B------:R-:W-:Y:S01]  /*5310*/  F2FP.F16.F32.PACK_AB R61, RZ, R61 ;  /* 0x0000003dff3d723e */ /* 0x000fe200000000ff */
[-C--:B------:R-:W-:Y:S01]  /*5320*/  FMUL R66, R66, R16.reuse ;  /* 0x0000001042427220 */ /* 0x080fe20000400000 */
[----:B------:R-:W-:Y:S01]  /*5330*/  SHF.L.U64.HI R23, R92, 0x1, R23 ;  /* 0x000000015c177819 */ /* 0x000fe20000010217 */
[----:B------:R-:W-:Y:S01]  /*5340*/  @P2 STG.E.U16 desc[UR12][R4.64+0x2], R59 ;  /* 0x0000023b04002986 */ /* 0x000fe2000c10150c */
[----:B------:R-:W-:Y:S01]  /*5350*/  ISETP.GT.AND P2, PT, R0, 0x8, P5 ;  /* 0x000000080000780c */ /* 0x000fe20002f44270 */
[----:B------:R-:W-:Y:S01]  /*5360*/  FMUL R67, R67, R16 ;  /* 0x0000001043437220 */ /* 0x000fe20000400000 */
[----:B------:R-:W-:Y:S01]  /*5370*/  ISETP.GT.AND P3, PT, R17, 0x10, PT ;  /* 0x000000101100780c */ /* 0x000fe20003f64270 */
[----:B------:R-:W-:Y:S01]  /*5380*/  @P0 STG.E.U16 desc[UR12][R6.64+0x10], R60 ;  /* 0x0000103c06000986 */ /* 0x000fe2000c10150c */
[----:B------:R-:W-:Y:S01]  /*5390*/  F2FP.F16.F32.PACK_AB R62, RZ, R62 ;  /* 0x0000003eff3e723e */ /* 0x000fe200000000ff */
[----:B------:R-:W-:Y:S01]  /*53a0*/  FMUL R68, R68, R16 ;  /* 0x0000001044447220 */ /* 0x000fe20000400000 */
[----:B------:R-:W-:Y:S01]  /*53b0*/  F2FP.F16.F32.PACK_AB R63, RZ, R63 ;  /* 0x0000003fff3f723e */ /* 0x000fe200000000ff */
[----:B------:R-:W-:Y:S01]  /*53c0*/  @P1 STG.E.U16 desc[UR12][R6.64+0x12], R61 ;  /* 0x0000123d06001986 */ /* 0x000fe2000c10150c */
[----:B0-----:R-:W-:Y:S01]  /*53d0*/  IADD3 R2, P0, P1, R9, R6, R15 ;  /* 0x0000000609027210 */ /* 0x001fe2000791e00f */
[----:B------:R-:W-:Y:S01]  /*53e0*/  FMUL R69, R69, R16 ;  /* 0x0000001045457220 */ /* 0x000fe20000400000 */
[----:B------:R-:W-:Y:S01]  /*53f0*/  F2FP.F16.F32.PACK_AB R64, RZ, R64 ;  /* 0x00000040ff40723e */ /* 0x000fe200000000ff */
[-C--:B------:R-:W-:Y:S01]  /*5400*/  FMUL R70, R70, R16.reuse ;  /* 0x0000001046467220 */ /* 0x080fe20000400000 */
[----:B------:R-:W-:Y:S01]  /*5410*/  IADD3.X R3, R23, R7, R11, P0, P1 ;  /* 0x0000000717037210 */ /* 0x000fe200007e240b */
[----:B------:R-:W-:Y:S01]  /*5420*/  @P2 STG.E.U16 desc[UR12][R4.64+0x10], R62 ;  /* 0x0000103e04002986 */ /* 0x000fe2000c10150c */
[C---:B------:R-:W-:Y:S01]  /*5430*/  ISETP.GT.AND P1, PT, R0.reuse, 0x8, P4 ;  /* 0x000000080000780c */ /* 0x040fe20002724270 */
[-C--:B------:R-:W-:Y:S01]  /*5440*/  FMUL R71, R71, R16.reuse ;  /* 0x0000001047477220 */ /* 0x080fe20000400000 */
[----:B------:R-:W-:Y:S01]  /*5450*/  ISETP.GT.AND P0, PT, R0, RZ, P3 ;  /* 0x000000ff0000720c */ /* 0x000fe20001f04270 */
[-C--:B------:R-:W-:Y:S01]  /*5460*/  FMUL R72, R72, R16.reuse ;  /* 0x0000001048487220 */ /* 0x080fe20000400000 */
[----:B------:R-:W-:Y:S01]  /*5470*/  ISETP.GT.AND P2, PT, R17, 0x11, PT ;  /* 0x000000111100780c */ /* 0x000fe20003f44270 */
[-C--:B------:R-:W-:Y:S01]  /*5480*/  FMUL R73, R73, R16.reuse ;  /* 0x0000001049497220 */ /* 0x080fe20000400000 */
[----:B------:R-:W-:Y:S01]  /*5490*/  F2FP.F16.F32.PACK_AB R65, RZ, R65 ;  /* 0x00000041ff41723e */ /* 0x000fe200000000ff */
[----:B------:R-:W-:Y:S01]  /*54a0*/  FMUL R74, R74, R16 ;  /* 0x000000104a4a7220 */ /* 0x000fe20000400000 */
[----:B------:R-:W-:Y:S01]  /*54b0*/  F2FP.F16.F32.PACK_AB R66, RZ, R66 ;  /* 0x00000042ff42723e */ /* 0x000fe200000000ff */
[-C--:B------:R-:W-:Y:S01]  /*54c0*/  FMUL R75, R75, R16.reuse ;  /* 0x000000104b4b7220 */ /* 0x080fe20000400000 */
[----:B------:R-:W-:Y:S01]  /*54d0*/  F2FP.F16.F32.PACK_AB R67, RZ, R67 ;  /* 0x00000043ff43723e */ /* 0x000fe200000000ff */
[----:B------:R-:W-:Y:S01]  /*54e0*/  FMUL R76, R76, R16 ;  /* 0x000000104c4c7220 */ /* 0x000fe20000400000 */
[----:B------:R-:W-:Y:S01]  /*54f0*/  F2FP.F16.F32.PACK_AB R68, RZ, R68 ;  /* 0x00000044ff44723e */ /* 0x000fe200000000ff */
[----:B------:R-:W-:Y:S01]  /*5500*/  @P1 STG.E.U16 desc[UR12][R4.64+0x12], R63 ;  /* 0x0000123f04001986 */ /* 0x000fe2000c10150c */
[----:B------:R-:W-:Y:S01]  /*5510*/  ISETP.GT.AND P1, PT, R17, 0x19, PT ;  /* 0x000000191100780c */ /* 0x000fe20003f24270 */
[-C--:B------:R-:W-:Y:S01]  /*5520*/  FMUL R77, R77, R16.reuse ;  /* 0x000000104d4d7220 */ /* 0x080fe20000400000 */
[----:B------:R-:W-:Y:S01]  /*5530*/  F2FP.F16.F32.PACK_AB R69, RZ, R69 ;  /* 0x00000045ff45723e */ /* 0x000fe200000000ff */
[----:B------:R-:W-:Y:S01]  /*5540*/  @P0 STG.E.U16 desc[UR12][R6.64+0x20], R64 ;  /* 0x0000204006000986 */ /* 0x000fe2000c10150c */
[----:B------:R-:W-:Y:S01]  /*5550*/  ISETP.GT.AND P0, PT, R0, RZ, P2 ;  /* 0x000000ff0000720c */ /* 0x000fe20001704270 */
[----:B------:R-:W-:Y:S01]  /*5560*/  FMUL R78, R78, R16 ;  /* 0x000000104e4e7220 */ /* 0x000fe20000400000 */
[----:B------:R-:W-:Y:S01]  /*5570*/  F2FP.F16.F32.PACK_AB R70, RZ, R70 ;  /* 0x00000046ff46723e */ /* 0x000fe200000000ff */
        /* <DEDUP_REMOVED lines=10> */
[----:B------:R-:W-:Y:S01]  /*5620*/  @P0 STG.E.U16 desc[UR12][R6.64+0x22], R65 ;  /* 0x0000224106000986 */ /* 0x000fe2000c10150c */
[----:B------:R-:W-:Y:S01]  /*5630*/  ISETP.GT.AND P0, PT, R0, 0x8, P3 ;  /* 0x000000080000780c */ /* 0x000fe20001f04270 */
[-C--:B------:R-:W-:Y:S01]  /*5640*/  FMUL R84, R84, R16.reuse ;  /* 0x0000001054547220 */ /* 0x080fe20000400000 */
[----:B------:R-:W-:Y:S01]  /*5650*/  ISETP.GT.AND P5, PT, R17, 0x28, PT ;  /* 0x000000281100780c */ /* 0x000fe20003fa4270 */
        /* <DEDUP_REMOVED lines=8> */
[-C--:B------:R-:W-:Y:S01]  /*56e0*/  FMUL R25, R25, R16.reuse ;  /* 0x0000001019197220 */ /* 0x080fe20000400000 */
[C---:B------:R-:W-:Y:S01]  /*56f0*/  ISETP.GT.AND P4, PT, R17.reuse, 0x30, PT ;  /* 0x000000301100780c */ /* 0x040fe20003f84270 */
[----:B------:R-:W-:Y:S01]  /*5700*/  @P0 STG.E.U16 desc[UR12][R4.64+0x20], R66 ;  /* 0x0000204204000986 */ /* 0x000fe2000c10150c */
[----:B------:R-:W-:Y:S01]  /*5710*/  ISETP.GT.AND P0, PT, R0, 0x8, P2 ;  /* 0x000000080000780c */ /* 0x000fe20001704270 */
[-C--:B------:R-:W-:Y:S01]  /*5720*/  FMUL R26, R26, R16.reuse ;  /* 0x000000101a1a7220 */ /* 0x080fe20000400000 */
[----:B------:R-:W-:Y:S01]  /*5730*/  ISETP.GT.AND P2, PT, R17, 0x18, PT ;  /* 0x000000181100780c */ /* 0x000fe20003f44270 */
[----:B------:R-:W-:Y:S01]  /*5740*/  FMUL R27, R27, R16 ;  /* 0x000000101b1b7220 */ /* 0x000fe20000400000 */
[----:B------:R-:W-:Y:S01]  /*5750*/  F2FP.F16.F32.PACK_AB R80, RZ, R80 ;  /* 0x00000050ff50723e */ /* 0x000fe200000000ff */
        /* <DEDUP_REMOVED lines=8> */
[----:B------:R-:W-:Y:S01]  /*57e0*/  @P0 STG.E.U16 desc[UR12][R4.64+0x22], R67 ;  /* 0x0000224304000986 */ /* 0x000fe2000c10150c */
[----:B------:R-:W-:Y:S01]  /*57f0*/  ISETP.GT.AND P0, PT, R0, RZ, P2 ;  /* 0x000000ff0000720c */ /* 0x000fe20001704270 */
[----:B------:R-:W-:Y:S01]  /*5800*/  FMUL R32, R32, R16 ;  /* 0x0000001020207220 */ /* 0x000fe20000400000 */
[----:B------:R-:W-:Y:S01]  /*5810*/  F2FP.F16.F32.PACK_AB R84, RZ, R84 ;  /* 0x00000054ff54723e */ /* 0x000fe200000000ff */
[-C--:B------:R-:W-:Y:S01]  /*5820*/  FMUL R33, R33, R16.reuse ;  /* 0x0000001021217220 */ /* 0x080fe20000400000 */
[----:B------:R-:W-:Y:S01]  /*5830*/  P2R R14, PR, RZ, 0x20 ;  /* 0x00000020ff0e7803 */ /* 0x000fe20000000000 */
        /* <DEDUP_REMOVED lines=9> */
[----:B------:R-:W-:Y:S01]  /*58d0*/  ISETP.GT.AND P0, PT, R0, RZ, P1 ;  /* 0x000000ff0000720c */ /* 0x000fe20000f04270 */
        /* <DEDUP_REMOVED lines=13> */
[----:B------:R-:W-:Y:S01]  /*59b0*/  ISETP.GT.AND P0, PT, R0, 0x8, P2 ;  /* 0x000000080000780c */ /* 0x000fe20001704270 */
        /* <DEDUP_REMOVED lines=27> */
[----:B------:R-:W-:-:S02]  /*5b70*/  ISETP.GT.AND P0, PT, R0, RZ, P2 ;  /* 0x000000ff0000720c */ /* 0x000fc40001704270 */
[----:B------:R-:W-:Y:S02]  /*5b80*/  F2FP.F16.F32.PACK_AB R41, RZ, R41 ;  /* 0x00000029ff29723e */ /* 0x000fe400000000ff */
[----:B------:R-:W-:Y:S02]  /*5b90*/  F2FP.F16.F32.PACK_AB R42, RZ, R42 ;  /* 0x0000002aff2a723e */ /* 0x000fe400000000ff */
[----:B------:R-:W-:Y:S02]  /*5ba0*/  F2FP.F16.F32.PACK_AB R43, RZ, R43 ;  /* 0x0000002bff2b723e */ /* 0x000fe400000000ff */
[----:B------:R-:W-:Y:S02]  /*5bb0*/  F2FP.F16.F32.PACK_AB R44, RZ, R44 ;  /* 0x0000002cff2c723e */ /* 0x000fe400000000ff */
[----:B------:R-:W-:Y:S02]  /*5bc0*/  F2FP.F16.F32.PACK_AB R45, RZ, R45 ;  /* 0x0000002dff2d723e */ /* 0x000fe400000000ff */
        /* <DEDUP_REMOVED lines=10> */
[----:B------:R-:W-:-:S02]  /*5c70*/  ISETP.GT.AND P0, PT, R0, 0x8, P2 ;  /* 0x000000080000780c */ /* 0x000fc40001704270 */
[----:B------:R-:W-:Y:S02]  /*5c80*/  ISETP.GT.AND P2, PT, R17, 0x38, PT ;  /* 0x000000381100780c */ /* 0x000fe40003f44270 */
[----:B------:R-:W-:Y:S02]  /*5c90*/  F2FP.F16.F32.PACK_AB R53, RZ, R53 ;  /* 0x00000035ff35723e */ /* 0x000fe400000000ff */
[----:B------:R-:W-:-:S07]  /*5ca0*/  F2FP.F16.F32.PACK_AB R54, RZ, R54 ;  /* 0x00000036ff36723e */ /* 0x000fce00000000ff */
[----:B------:R-:W-:Y:S01]  /*5cb0*/  @P0 STG.E.U16 desc[UR12][R4.64+0x40], R74 ;  /* 0x0000404a04000986 */ /* 0x000fe2000c10150c */
[----:B------:R-:W-:-:S13]  /*5cc0*/  ISETP.GT.AND P0, PT, R0, 0x8, P1 ;  /* 0x000000080000780c */ /* 0x000fda0000f04270 */
[----:B------:R-:W-:Y:S01]  /*5cd0*/  @P0 STG.E.U16 desc[UR12][R4.64+0x42], R75 ;  /* 0x0000424b04000986 */ /* 0x000fe2000c10150c */
[----:B------:R-:W-:-:S13]  /*5ce0*/  ISETP.GT.AND P0, PT, R0, RZ, P5 ;  /* 0x000000ff0000720c */ /* 0x000fda0002f04270 */
[----:B------:R-:W-:Y:S01]  /*5cf0*/  @P0 STG.E.U16 desc[UR12][R6.64+0x50], R76 ;  /* 0x0000504c06000986 */ /* 0x000fe2000c10150c */
[----:B------:R-:W-:-:S04]  /*5d00*/  ISETP.GT.AND P0, PT, R17, 0x29, PT ;  /* 0x000000291100780c */ /* 0x000fc80003f04270 */
[----:B------:R-:W-:-:S13]  /*5d10*/  ISETP.GT.AND P1, PT, R0, RZ, P0 ;  /* 0x000000ff0000720c */ /* 0x000fda0000724270 */
[----:B------:R-:W-:Y:S01]  /*5d20*/  @P1 STG.E.U16 desc[UR12][R6.64+0x52], R77 ;  /* 0x0000524d06001986 */ /* 0x000fe2000c10150c */
[----:B------:R-:W-:-:S13]  /*5d30*/  ISETP.GT.AND P1, PT, R0, 0x8, P5 ;  /* 0x000000080000780c */ /* 0x000fda0002f24270 */
[----:B------:R-:W-:Y:S01]  /*5d40*/  @P1 STG.E.U16 desc[UR12][R4.64+0x50], R78 ;  /* 0x0000504e04001986 */ /* 0x000fe2000c10150c */
[----:B------:R-:W-:-:S13]  /*5d50*/  ISETP.GT.AND P1, PT, R0, 0x8, P0 ;  /* 0x000000080000780c */ /* 0x000fda0000724270 */
[----:B------:R-:W-:Y:S01]  /*5d60*/  @P1 STG.E.U16 desc[UR12][R4.64+0x52], R79 ;  /* 0x0000524f04001986 */ /* 0x000fe2000c10150c */
[----:B------:R-:W-:-:S13]  /*5d70*/  ISETP.GT.AND P1, PT, R0, RZ, P4 ;  /* 0x000000ff0000720c */ /* 0x000fda0002724270 */
[----:B------:R-:W-:Y:S01]  /*5d80*/  @P1 STG.E.U16 desc[UR12][R6.64+0x60], R80 ;  /* 0x0000605006001986 */ /* 0x000fe2000c10150c */
[----:B------:R-:W-:-:S13]  /*5d90*/  ISETP.GT.AND P1, PT, R0, RZ, P3 ;  /* 0x000000ff0000720c */ /* 0x000fda0001f24270 */
[----:B------:R-:W-:Y:S01]  /*5da0*/  @P1 STG.E.U16 desc[UR12][R6.64+0x62], R81 ;  /* 0x0000625106001986 */ /* 0x000fe2000c10150c */
[----:B------:R-:W-:-:S13]  /*5db0*/  ISETP.GT.AND P1, PT, R0, 0x8, P4 ;  /* 0x000000080000780c */ /* 0x000fda0002724270 */
[----:B------:R-:W-:Y:S01]  /*5dc0*/  @P1 STG.E.U16 desc[UR12][R4.64+0x60], R82 ;  /* 0x0000605204001986 */ /* 0x000fe2000c10150c */
[----:B------:R-:W-:-:S13]  /*5dd0*/  ISETP.GT.AND P1, PT, R0, 0x8, P3 ;  /* 0x000000080000780c */ /* 0x000fda0001f24270 */
[----:B------:R-:W-:Y:S01]  /*5de0*/  @P1 STG.E.U16 desc[UR12][R4.64+0x62], R83 ;  /* 0x0000625304001986 */ /* 0x000fe2000c10150c */
[----:B------:R-:W-:-:S05]  /*5df0*/  IADD3 R10, P1, R9, R4, RZ ;  /* 0x00000004090a7210 */ /* 0x000fca0007f3e0ff */
[----:B------:R-:W-:Y:S01]  /*5e00*/  IMAD.X R11, R23, 0x1, R5, P1 ;  /* 0x00000001170b7824 */ /* 0x000fe200008e0605 */
[----:B------:R-:W-:-:S13]  /*5e10*/  ISETP.GT.AND P1, PT, R0, RZ, P2 ;  /* 0x000000ff0000720c */ /* 0x000fda0001724270 */
[----:B------:R-:W-:Y:S01]  /*5e20*/  @P1 STG.E.U16 desc[UR12][R6.64+0x70], R84 ;  /* 0x0000705406001986 */ /* 0x000fe2000c10150c */
[----:B------:R-:W-:-:S05]  /*5e30*/  IADD3 R12, P1, R9, R4, RZ ;  /* 0x00000004090c7210 */ /* 0x000fca0007f3e0ff */
[----:B------:R-:W-:Y:S01]  /*5e40*/  IMAD.X R13, R23, 0x1, R5, P1 ;  /* 0x00000001170d7824 */ /* 0x000fe200008e0605 */
[----:B------:R-:W-:-:S05]  /*5e50*/  IADD3 R8, P1, R9, R6, RZ ;  /* 0x0000000609087210 */ /* 0x000fca0007f3e0ff */
[----:B------:R-:W-:Y:S01]  /*5e60*/  IMAD.X R9, R23, 0x1, R7, P1 ;  /* 0x0000000117097824 */ /* 0x000fe200008e0607 */
[----:B------:R-:W-:-:S04]  /*5e70*/  ISETP.GT.AND P1, PT, R17, 0x39, PT ;  /* 0x000000391100780c */ /* 0x000fc80003f24270 */
[----:B------:R-:W-:-:S13]  /*5e80*/  ISETP.GT.AND P5, PT, R0, RZ, P1 ;  /* 0x000000ff0000720c */ /* 0x000fda0000fa4270 */
[----:B------:R-:W-:Y:S01]  /*5e90*/  @P5 STG.E.U16 desc[UR12][R6.64+0x72], R85 ;  /* 0x0000725506005986 */ /* 0x000fe2000c10150c */
[----:B------:R-:W-:-:S13]  /*5ea0*/  ISETP.GT.AND P5, PT, R0, 0x8, P2 ;  /* 0x000000080000780c */ /* 0x000fda00017a4270 */
[----:B------:R-:W-:Y:S01]  /*5eb0*/  @P5 STG.E.U16 desc[UR12][R4.64+0x70], R86 ;  /* 0x0000705604005986 */ /* 0x000fe2000c10150c */
[----:B------:R-:W-:-:S13]  /*5ec0*/  ISETP.GT.AND P5, PT, R0, 0x8, P1 ;  /* 0x000000080000780c */ /* 0x000fda0000fa4270 */
[----:B------:R0:W-:Y:S01]  /*5ed0*/  @P5 STG.E.U16 desc[UR12][R4.64+0x72], R87 ;  /* 0x0000725704005986 */ /* 0x0001e2000c10150c */
[C---:B------:R-:W-:Y:S02]  /*5ee0*/  ISETP.GT.AND P5, PT, R0.reuse, 0x40, P6 ;  /* 0x000000400000780c */ /* 0x040fe400037a4270 */
[----:B------:R-:W-:-:S11]  /*5ef0*/  ISETP.GT.AND P6, PT, R0, 0x48, P6 ;  /* 0x000000480000780c */ /* 0x000fd600037c4270 */
[----:B------:R-:W-:Y:S01]  /*5f00*/  @P5 STG.E.U16 desc[UR12][R8.64], R24 ;  /* 0x0000001808005986 */ /* 0x000fe2000c10150c */
[----:B------:R-:W-:-:S04]  /*5f10*/  ISETP.GT.AND P5, PT, R17, 0x1, PT ;  /* 0x000000011100780c */ /* 0x000fc80003fa4270 */
[----:B------:R-:W-:-:S13]  /*5f20*/  ISETP.GT.AND P5, PT, R0, 0x40, P5 ;  /* 0x000000400000780c */ /* 0x000fda0002fa4270 */
[----:B0-----:R-:W-:Y:S02]  /*5f30*/  @P5 IMAD.MOV.U32 R4, RZ, RZ, R8 ;  /* 0x000000ffff045224 */ /* 0x001fe400078e0008 */
[----:B------:R-:W-:-:S05]  /*5f40*/  @P5 IMAD.MOV.U32 R5, RZ, RZ, R9 ;  /* 0x000000ffff055224 */ /* 0x000fca00078e0009 */
[----:B------:R0:W-:Y:S01]  /*5f50*/  @P5 STG.E.U16 desc[UR12][R4.64+0x2], R25 ;  /* 0x0000021904005986 */ /* 0x0001e2000c10150c */
[----:B------:R-:W-:-:S03]  /*5f60*/  ISETP.NE.AND P5, PT, R14, RZ, PT ;  /* 0x000000ff0e00720c */ /* 0x000fc60003fa5270 */
[----:B------:R-:W-:Y:S01]  /*5f70*/  @P6 STG.E.U16 desc[UR12][R10.64], R26 ;  /* 0x0000001a0a006986 */ /* 0x000fe2000c10150c */
[----:B------:R-:W-:-:S04]  /*5f80*/  ISETP.GT.AND P6, PT, R17, 0x1, PT ;  /* 0x000000011100780c */ /* 0x000fc80003fc4270 */
[----:B------:R-:W-:-:S13]  /*5f90*/  ISETP.GT.AND P6, PT, R0, 0x48, P6 ;  /* 0x000000480000780c */ /* 0x000fda00037c4270 */
[----:B------:R-:W-:Y:S01]  /*5fa0*/  @P6 STG.E.U16 desc[UR12][R12.64+0x2], R27 ;  /* 0x0000021b0c006986 */ /* 0x000fe2000c10150c */
[----:B------:R-:W-:-:S04]  /*5fb0*/  ISETP.GT.AND P6, PT, R17, 0x8, PT ;  /* 0x000000081100780c */ /* 0x000fc80003fc4270 */
[----:B------:R-:W-:-:S13]  /*5fc0*/  ISETP.GT.AND P6, PT, R0, 0x40, P6 ;  /* 0x000000400000780c */ /* 0x000fda00037c4270 */
[----:B0-----:R-:W-:Y:S02]  /*5fd0*/  @P6 IMAD.MOV.U32 R4, RZ, RZ, R8 ;  /* 0x000000ffff046224 */ /* 0x001fe400078e0008 */
[----:B------:R-:W-:-:S05]  /*5fe0*/  @P6 IMAD.MOV.U32 R5, RZ, RZ, R9 ;  /* 0x000000ffff056224 */ /* 0x000fca00078e0009 */
[----:B------:R0:W-:Y:S01]  /*5ff0*/  @P6 STG.E.U16 desc[UR12][R4.64+0x10], R28 ;  /* 0x0000101c04006986 */ /* 0x0001e2000c10150c */
[----:B------:R-:W-:-:S04]  /*6000*/  ISETP.GT.AND P6, PT, R17, 0x9, PT ;  /* 0x000000091100780c */ /* 0x000fc80003fc4270 */
[----:B------:R-:W-:-:S13]  /*6010*/  ISETP.GT.AND P6, PT, R0, 0x40, P6 ;  /* 0x000000400000780c */ /* 0x000fda00037c4270 */
[----:B0-----:R-:W-:Y:S02]  /*6020*/  @P6 IMAD.MOV.U32 R4, RZ, RZ, R8 ;  /* 0x000000ffff046224 */ /* 0x001fe400078e0008 */
[----:B------:R-:W-:-:S05]  /*6030*/  @P6 IMAD.MOV.U32 R5, RZ, RZ, R9 ;  /* 0x000000ffff056224 */ /* 0x000fca00078e0009 */
[----:B------:R0:W-:Y:S01]  /*6040*/  @P6 STG.E.U16 desc[UR12][R4.64+0x12], R29 ;  /* 0x0000121d04006986 */ /* 0x0001e2000c10150c */
[----:B------:R-:W-:-:S04]  /*6050*/  ISETP.GT.AND P6, PT, R17, 0x8, PT ;  /* 0x000000081100780c */ /* 0x000fc80003fc4270 */
[----:B------:R-:W-:-:S13]  /*6060*/  ISETP.GT.AND P6, PT, R0, 0x48, P6 ;  /* 0x000000480000780c */ /* 0x000fda00037c4270 */
        /* <DEDUP_REMOVED lines=52> */
[C---:B------:R-:W-:Y:S02]  /*63b0*/  ISETP.GT.AND P6, PT, R0.reuse, 0x40, P5 ;  /* 0x000000400000780c */ /* 0x040fe40002fc4270 */
[----:B------:R-:W-:-:S11]  /*63c0*/  ISETP.GT.AND P5, PT, R0, 0x48, P5 ;  /* 0x000000480000780c */ /* 0x000fd60002fa4270 */
[----:B0-----:R-:W-:Y:S02]  /*63d0*/  @P6 IMAD.MOV.U32 R4, RZ, RZ, R8 ;  /* 0x000000ffff046224 */ /* 0x001fe400078e0008 */
[----:B------:R-:W-:-:S05]  /*63e0*/  @P6 IMAD.MOV.U32 R5, RZ, RZ, R9 ;  /* 0x000000ffff056224 */ /* 0x000fca00078e0009 */
[----:B------:R0:W-:Y:S01]  /*63f0*/  @P6 STG.E.U16 desc[UR12][R4.64+0x50], R44 ;  /* 0x0000502c04006986 */ /* 0x0001e2000c10150c */
[C---:B------:R-:W-:Y:S02]  /*6400*/  ISETP.GT.AND P6, PT, R0.reuse, 0x40, P0 ;  /* 0x000000400000780c */ /* 0x040fe400007c4270 */
[----:B------:R-:W-:-:S11]  /*6410*/  ISETP.GT.AND P0, PT, R0, 0x48, P0 ;  /* 0x000000480000780c */ /* 0x000fd60000704270 */
[----:B0-----:R-:W-:Y:S02]  /*6420*/  @P6 IMAD.MOV.U32 R4, RZ, RZ, R8 ;  /* 0x000000ffff046224 */ /* 0x001fe400078e0008 */
[----:B------:R-:W-:-:S05]  /*6430*/  @P6 IMAD.MOV.U32 R5, RZ, RZ, R9 ;  /* 0x000000ffff056224 */ /* 0x000fca00078e0009 */
[----:B------:R0:W-:Y:S01]  /*6440*/  @P6 STG.E.U16 desc[UR12][R4.64+0x52], R45 ;  /* 0x0000522d04006986 */ /* 0x0001e2000c10150c */
[C---:B------:R-:W-:Y:S02]  /*6450*/  ISETP.GT.AND P6, PT, R0.reuse, 0x40, P4 ;  /* 0x000000400000780c */ /* 0x040fe400027c4270 */
[C---:B------:R-:W-:Y:S01]  /*6460*/  ISETP.GT.AND P4, PT, R0.reuse, 0x48, P4 ;  /* 0x000000480000780c */ /* 0x040fe20002784270 */
[----:B------:R-:W-:Y:S01]  /*6470*/  @P5 STG.E.U16 desc[UR12][R2.64+0x50], R46 ;  /* 0x0000502e02005986 */ /* 0x000fe2000c10150c */
[C---:B------:R-:W-:Y:S02]  /*6480*/  ISETP.GT.AND P5, PT, R0.reuse, 0x40, P1 ;  /* 0x000000400000780c */ /* 0x040fe40000fa4270 */
[C---:B------:R-:W-:Y:S01]  /*6490*/  ISETP.GT.AND P1, PT, R0.reuse, 0x48, P1 ;  /* 0x000000480000780c */ /* 0x040fe20000f24270 */
[----:B------:R-:W-:Y:S01]  /*64a0*/  @P0 STG.E.U16 desc[UR12][R2.64+0x52], R47 ;  /* 0x0000522f02000986 */ /* 0x000fe2000c10150c */
[C---:B------:R-:W-:Y:S02]  /*64b0*/  ISETP.GT.AND P0, PT, R0.reuse, 0x40, P3 ;  /* 0x000000400000780c */ /* 0x040fe40001f04270 */
[----:B------:R-:W-:-:S03]  /*64c0*/  ISETP.GT.AND P3, PT, R0, 0x48, P3 ;  /* 0x000000480000780c */ /* 0x000fc60001f64270 */
[----:B0-----:R-:W-:Y:S02]  /*64d0*/  @P6 IMAD.MOV.U32 R4, RZ, RZ, R8 ;  /* 0x000000ffff046224 */ /* 0x001fe400078e0008 */
[----:B------:R-:W-:-:S05]  /*64e0*/  @P6 IMAD.MOV.U32 R5, RZ, RZ, R9 ;  /* 0x000000ffff056224 */ /* 0x000fca00078e0009 */
[----:B------:R0:W-:Y:S01]  /*64f0*/  @P6 STG.E.U16 desc[UR12][R4.64+0x60], R48 ;  /* 0x0000603004006986 */ /* 0x0001e2000c10150c */
[C---:B------:R-:W-:Y:S02]  /*6500*/  ISETP.GT.AND P6, PT, R0.reuse, 0x40, P2 ;  /* 0x000000400000780c */ /* 0x040fe400017c4270 */
[----:B------:R-:W-:Y:S01]  /*6510*/  ISETP.GT.AND P2, PT, R0, 0x48, P2 ;  /* 0x000000480000780c */ /* 0x000fe20001744270 */
[----:B0-----:R-:W-:Y:S02]  /*6520*/  @P0 IMAD.MOV.U32 R4, RZ, RZ, R8 ;  /* 0x000000ffff040224 */ /* 0x001fe400078e0008 */
[----:B------:R-:W-:-:S05]  /*6530*/  @P0 IMAD.MOV.U32 R5, RZ, RZ, R9 ;  /* 0x000000ffff050224 */ /* 0x000fca00078e0009 */
[----:B------:R0:W-:Y:S04]  /*6540*/  @P0 STG.E.U16 desc[UR12][R4.64+0x62], R49 ;  /* 0x0000623104000986 */ /* 0x0001e8000c10150c */
[----:B------:R1:W-:Y:S04]  /*6550*/  @P4 STG.E.U16 desc[UR12][R2.64+0x60], R50 ;  /* 0x0000603202004986 */ /* 0x0003e8000c10150c */
[----:B------:R1:W-:Y:S01]  /*6560*/  @P3 STG.E.U16 desc[UR12][R2.64+0x62], R51 ;  /* 0x0000623302003986 */ /* 0x0003e2000c10150c */
[----:B0-----:R-:W-:Y:S02]  /*6570*/  @P6 IMAD.MOV.U32 R4, RZ, RZ, R8 ;  /* 0x000000ffff046224 */ /* 0x001fe400078e0008 */
[----:B------:R-:W-:-:S05]  /*6580*/  @P6 IMAD.MOV.U32 R5, RZ, RZ, R9 ;  /* 0x000000ffff056224 */ /* 0x000fca00078e0009 */
[----:B------:R1:W-:Y:S04]  /*6590*/  @P6 STG.E.U16 desc[UR12][R4.64+0x70], R52 ;  /* 0x0000703404006986 */ /* 0x0003e8000c10150c */
[----:B------:R1:W-:Y:S04]  /*65a0*/  @P5 STG.E.U16 desc[UR12][R8.64+0x72], R53 ;  /* 0x0000723508005986 */ /* 0x0003e8000c10150c */
[----:B------:R1:W-:Y:S01]  /*65b0*/  @P2 STG.E.U16 desc[UR12][R2.64+0x70], R54 ;  /* 0x0000703602002986 */ /* 0x0003e2000c10150c */
[----:B------:R-:W-:Y:S05]  /*65c0*/  @!P1 EXIT ;  /* 0x000000000000994d */ /* 0x000fea0003800000 */
[----:B------:R-:W-:-:S05]  /*65d0*/  F2FP.F16.F32.PACK_AB R16, RZ, R16 ;  /* 0x00000010ff10723e */ /* 0x000fca00000000ff */
[----:B------:R-:W-:Y:S01]  /*65e0*/  STG.E.U16 desc[UR12][R2.64+0x72], R16 ;  /* 0x0000721002007986 */ /* 0x000fe2000c10150c */
[----:B------:R-:W-:Y:S05]  /*65f0*/  EXIT ;  /* 0x000000000000794d */ /* 0x000fea0003800000 */
.L_x_10:
[----:B------:R-:W-:-:S13]  /*6600*/  ISETP.NE.AND P0, PT, R4, RZ, PT ;  /* 0x000000ff0400720c */ /* 0x000fda0003f05270 */
[----:B------:R-:W-:Y:S05]  /*6610*/  @P0 EXIT ;  /* 0x000000000000094d */ /* 0x000fea0003800000 */
[----:B------:R-:W-:-:S13]  /*6620*/  ELECT P0, URZ, PT ;  /* 0x00000000003f782f */ /* 0x000fda0003800000 */
[----:B------:R-:W-:Y:S05]  /*6630*/  @!P0 BRA `(.L_x_145) ;  /* 0x0000000400888947 */ /* 0x000fea0003800000 */
[----:B------:R-:W-:Y:S02]  /*6640*/  ISETP.GE.AND P0, PT, R11, 0x1, PT ;  /* 0x000000010b00780c */ /* 0x000fe40003f06270 */
[----:B------:R-:W-:-:S04]  /*6650*/  SHF.R.S32.HI R2, RZ, 0x1f, R9 ;  /* 0x0000001fff027819 */ /* 0x000fc80000011409 */
[----:B------:R-:W-:-:S07]  /*6660*/  LEA.HI R5, R2, R9, RZ, 0x7 ;  /* 0x0000000902057211 */ /* 0x000fce00078f38ff */
[----:B------:R-:W-:Y:S05]  /*6670*/  @!P0 BRA `(.L_x_145) ;  /* 0x0000000400788947 */ /* 0x000fea0003800000 */
[----:B------:R-:W0:Y:S01]  /*6680*/  S2R R4, SR_CTAID.X ;  /* 0x0000000000047919 */ /* 0x000e220000002500 */
[----:B------:R-:W1:Y:S01]  /*6690*/  LDC.64 R2, c[0x0][0x4d8] ;  /* 0x00013600ff027b82 */ /* 0x000e620000000a00 */
[----:B------:R-:W-:Y:S01]  /*66a0*/  LOP3.LUT R6, R5, 0xffffff80, RZ, 0xc0, !PT ;  /* 0xffffff8005067812 */ /* 0x000fe200078ec0ff */
[----:B------:R-:W-:Y:S01]  /*66b0*/  ULDC.64 UR4, c[0x0][0x4b0] ;  /* 0x00012c0000047ab9 */ /* 0x000fe20000000a00 */
[----:B------:R-:W-:Y:S01]  /*66c0*/  LOP3.LUT P0, RZ, R9, 0x1f, RZ, 0xc0, !PT ;  /* 0x0000001f09ff7812 */ /* 0x000fe2000780c0ff */
[----:B------:R-:W-:Y:S01]  /*66d0*/  IMAD.SHL.U32 R95, R95, 0x40, RZ ;  /* 0x000000405f5f7824 */ /* 0x000fe200078e00ff */
[----:B------:R-:W-:Y:S01]  /*66e0*/  LOP3.LUT R10, R0, 0x2, RZ, 0xfc, !PT ;  /* 0x00000002000a7812 */ /* 0x000fe200078efcff */
[----:B------:R-:W-:Y:S02]  /*66f0*/  IMAD.IADD R6, R9, 0x1, -R6 ;  /* 0x0000000109067824 */ /* 0x000fe400078e0a06 */
[----:B------:R-:W-:Y:S02]  /*6700*/  VIADD R12, R7, 0x1 ;  /* 0x00000001070c7836 */ /* 0x000fe40000000000 */
[----:B------:R-:W-:Y:S01]  /*6710*/  IMAD.MOV.U32 R11, RZ, RZ, RZ ;  /* 0x000000ffff0b7224 */ /* 0x000fe200078e00ff */
[----:B------:R-:W-:-:S02]  /*6720*/  ISETP.NE.AND P2, PT, R6, RZ, PT ;  /* 0x000000ff0600720c */ /* 0x000fc40003f45270 */
[----:B------:R-:W-:Y:S01]  /*6730*/  ISETP.NE.OR P0, PT, R6, RZ, !P0 ;  /* 0x000000ff0600720c */ /* 0x000fe20004705670 */
[----:B-1----:R-:W-:Y:S02]  /*6740*/  IMAD R19, R19, UR4, R2 ;  /* 0x0000000413137c24 */ /* 0x002fe4000f8e0202 */
[----:B------:R-:W-:Y:S02]  /*6750*/  IMAD R94, R94, UR5, R3 ;  /* 0x000000055e5e7c24 */ /* 0x000fe4000f8e0203 */
[----:B------:R-:W-:Y:S02]  /*6760*/  IMAD.MOV.U32 R2, RZ, RZ, 0x1 ;  /* 0x00000001ff027424 */ /* 0x000fe400078e00ff */
[----:B------:R-:W-:Y:S02]  /*6770*/  IMAD.MOV.U32 R3, RZ, RZ, RZ ;  /* 0x000000ffff037224 */ /* 0x000fe400078e00ff */
[----:B0-----:R-:W-:-:S04]  /*6780*/  IMAD.SHL.U32 R6, R4, 0x80, RZ ;  /* 0x0000008004067824 */ /* 0x001fc800078e00ff */
[----:B------:R-:W-:-:S07]  /*6790*/  VIADD R9, R6, 0x40 ;  /* 0x0000004006097836 */ /* 0x000fce0000000000 */
.L_x_149:
[----:B------:R-:W0:Y:S01]  /*67a0*/  S2R R5, SR_CgaCtaId ;  /* 0x0000000000057919 */ /* 0x000e220000008800 */
[----:B------:R-:W-:-:S04]  /*67b0*/  MOV R4, 0x400 ;  /* 0x0000040000047802 */ /* 0x000fc80000000f00 */
[----:B0-----:R-:W-:Y:S02]  /*67c0*/  LEA R8, R5, R4, 0x18 ;  /* 0x0000000405087211 */ /* 0x001fe400078ec0ff */
[----:B------:R-:W-:-:S03]  /*67d0*/  SHF.L.U32 R4, R2, 0x1f, RZ ;  /* 0x0000001f02047819 */ /* 0x000fc600000006ff */
[----:B------:R-:W-:-:S07]  /*67e0*/  IMAD R5, R3, 0x8, R8 ;  /* 0x0000000803057824 */ /* 0x000fce00078e0208 */
.L_x_146:
[----:B0-----:R0:W1:Y:S02]  /*67f0*/  SYNCS.PHASECHK.TRANS64.TRYWAIT P1, [R5+URZ+0x36048], R4 ;  /* 0x03604804050075a7 */ /* 0x001064000802017f */
[----:B-1----:R-:W-:Y:S05]  /*6800*/  @!P1 NANOSLEEP.SYNCS 0x989680 ;  /* 0x009896800000995d */ /* 0x002fea0003900000 */
[----:B------:R-:W1:Y:S02]  /*6810*/  @!P1 SYNCS.PHASECHK.TRANS64 P1, [R5+URZ+0x36048], R4 ;  /* 0x03604804050095a7 */ /* 0x000e64000802007f */
[----:B-1----:R-:W-:Y:S05]  /*6820*/  @!P1 BRA `(.L_x_146) ;  /* 0xfffffffc00f09947 */ /* 0x002fea000383ffff */
[----:B0-----:R-:W0:Y:S02]  /*6830*/  @!P2 LDC R4, c[0x0][0x500] ;  /* 0x00014000ff04ab82 */ /* 0x001e240000000800 */
[----:B0-----:R0:W-:Y:S02]  /*6840*/  @!P2 SYNCS.ARRIVE.TRANS64 RZ, [R5+URZ+0x36000], R4 ;  /* 0x0360000405ffa9a7 */ /* 0x0011e4000800003f */
[----:B0-----:R-:W-:-:S04]  /*6850*/  PRMT R4, R10, 0x9910, RZ ;  /* 0x000099100a047816 */ /* 0x001fc800000000ff */
[----:B------:R-:W-:-:S13]  /*6860*/  ISETP.NE.AND P1, PT, R4, 0x2, PT ;  /* 0x000000020400780c */ /* 0x000fda0003f25270 */
[----:B------:R-:W-:Y:S05]  /*6870*/  @P1 BRA `(.L_x_147) ;  /* 0x0000000000041947 */ /* 0x000fea0003800000 */
[----:B------:R-:W-:Y:S01]  /*6880*/  BPT.TRAP 0x1 ;  /* 0x000000040000795c */ /* 0x000fe20000300000 */
.L_x_147:
[----:B------:R-:W-:Y:S05]  /*6890*/  @P0 BRA `(.L_x_148) ;  /* 0x0000000000040947 */ /* 0x000fea0003800000 */
[----:B------:R-:W-:Y:S01]  /*68a0*/  BPT.TRAP 0x1 ;  /* 0x000000040000795c */ /* 0x000fe20000300000 */
.L_x_148:
[----:B------:R-:W-:Y:S01]  /*68b0*/  ULDC UR6, c[0x0][0x48c] ;  /* 0x0001230000067ab9 */ /* 0x000fe20000000800 */
[----:B------:R-:W-:Y:S01]  /*68c0*/  R2UR UR11, R11 ;  /* 0x000000000b0b72ca */ /* 0x000fe200000e0000 */
[----:B------:R-:W-:Y:S01]  /*68d0*/  UISETP.NE.AND UP0, UPT, UR6, 0x1, UPT ;  /* 0x000000010600788c */ /* 0x000fe2000bf05270 */
[----:B------:R-:W-:Y:S01]  /*68e0*/  R2UR UR13, R5 ;  /* 0x00000000050d72ca */ /* 0x000fe200000e0000 */
[----:B------:R-:W-:Y:S01]  /*68f0*/  ULDC UR12, c[0x0][0x498] ;  /* 0x00012600000c7ab9 */ /* 0x000fe20000000800 */
[----:B------:R-:W-:Y:S01]  /*6900*/  R2UR UR7, R11 ;  /* 0x000000000b0772ca */ /* 0x000fe200000e0000 */
[----:B------:R-:W-:Y:S01]  /*6910*/  ULDC.64 UR22, c[0x0][0x198] ;  /* 0x0000660000167ab9 */ /* 0x000fe20000000a00 */
[----:B------:R-:W-:Y:S01]  /*6920*/  PRMT R4, R19, 0x40, R94 ;  /* 0x0000004013047816 */ /* 0x000fe2000000005e */
[----:B------:R-:W-:Y:S01]  /*6930*/  UIADD3 UR10, -UR6, URZ, URZ ;  /* 0x0000003f060a7290 */ /* 0x000fe2000fffe13f */
[----:B------:R-:W-:Y:S01]  /*6940*/  VIADD R12, R12, 0xffffffff ;  /* 0xffffffff0c0c7836 */ /* 0x000fe20000000000 */
[----:B------:R-:W-:Y:S01]  /*6950*/  UIADD3 UR14, UP1, UR22, 0xf0, URZ ;  /* 0x000000f0160e7890 */ /* 0x000fe2000ff3e03f */
[----:B------:R-:W-:Y:S01]  /*6960*/  R2UR UR18, R9 ;  /* 0x00000000091272ca */ /* 0x000fe200000e0000 */
[----:B------:R-:W-:Y:S01]  /*6970*/  UIADD3 UR28, UP2, UR22, 0x1f0, URZ ;  /* 0x000001f0161c7890 */ /* 0x000fe2000ff5e03f */
[----:B------:R-:W-:Y:S01]  /*6980*/  R2UR UR22, R4 ;  /* 0x00000000041672ca */ /* 0x000fe200000e0000 */
[----:B------:R-:W-:Y:S01]  /*6990*/  @UP0 ULDC.64 UR8, c[0x0][0x490] ;  /* 0x0001240000080ab9 */ /* 0x000fe20000000a00 */
[----:B------:R-:W-:Y:S01]  /*69a0*/  ISETP.GT.AND P3, PT, R12, 0x1, PT ;  /* 0x000000010c00780c */ /* 0x000fe20003f64270 */
[----:B------:R-:W-:Y:S01]  /*69b0*/  UIMAD.WIDE.U32 UR4, UR11, UR8, URZ ;  /* 0x000000080b0472a5 */ /* 0x000fe2000f8e003f */
[----:B------:R-:W-:Y:S01]  /*69c0*/  R2UR UR8, R3 ;  /* 0x00000000030872ca */ /* 0x000fe200000e0000 */
[----:B------:R-:W-:Y:S01]  /*69d0*/  ULDC.64 UR24, c[0x0][0x4b8] ;  /* 0x00012e0000187ab9 */ /* 0x000fe20000000a00 */
[----:B------:R-:W-:Y:S01]  /*69e0*/  ULDC.64 UR26, c[0x0][0x4d0] ;  /* 0x00013400001a7ab9 */ /* 0x000fe20000000a00 */
[----:B------:R-:W-:Y:S01]  /*69f0*/  @UP0 USHF.R.U32.HI UR11, URZ, UR9, UR5 ;  /* 0x000000093f0b0299 */ /* 0x000fe20008011605 */
[----:B------:R-:W-:Y:S01]  /*6a00*/  VIADD R11, R11, 0x40 ;  /* 0x000000400b0b7836 */ /* 0x000fe20000000000 */
[----:B------:R-:W-:Y:S01]  /*6a10*/  UISETP.NE.AND UP0, UPT, UR12, 0x1, UPT ;  /* 0x000000010c00788c */ /* 0x000fe2000bf05270 */
[----:B------:R-:W-:Y:S01]  /*6a20*/  R2UR UR4, R8 ;  /* 0x00000000080472ca */ /* 0x000fe200000e0000 */
[C---:B------:R-:W-:Y:S01]  /*6a30*/  IMAD R8, R3.reuse, 0x2000, R8 ;  /* 0x0000200003087824 */ /* 0x040fe200078e0208 */
[----:B------:R-:W-:Y:S01]  /*6a40*/  UIADD3 UR5, UR13, 0x36000, URZ ;  /* 0x000360000d057890 */ /* 0x000fe2000fffe03f */
[----:B------:R-:W-:Y:S01]  /*6a50*/  VIADD R3, R3, 0x1 ;  /* 0x0000000103037836 */ /* 0x000fe20000000000 */
[----:B------:R-:W-:-:S02]  /*6a60*/  UIADD3.X UR15, URZ, UR23, URZ, UP1, !UPT ;  /* 0x000000173f0f7290 */ /* 0x000fc40008ffe43f */
[----:B------:R-:W-:Y:S01]  /*6a70*/  R2UR UR17, R8 ;  /* 0x00000000081172ca */ /* 0x000fe200000e0000 */
[----:B------:R-:W-:Y:S01]  /*6a80*/  UMOV UR13, UR11 ;  /* 0x0000000b000d7c82 */ /* 0x000fe20008000000 */
[----:B------:R-:W-:Y:S01]  /*6a90*/  UIADD3.X UR29, URZ, UR23, URZ, UP2, !UPT ;  /* 0x000000173f1d7290 */ /* 0x000fe200097fe43f */
[C---:B------:R-:W-:Y:S01]  /*6aa0*/  ISETP.NE.AND P1, PT, R3.reuse, 0x9, PT ;  /* 0x000000090300780c */ /* 0x040fe20003f25270 */
[----:B------:R-:W-:Y:S01]  /*6ab0*/  @UP0 ULDC UR6, c[0x0][0x4a0] ;  /* 0x0001280000060ab9 */ /* 0x000fe20000000800 */
[----:B------:R-:W-:Y:S02]  /*6ac0*/  UPRMT UR22, UR22, 0x5410, URZ ;  /* 0x0000541016167896 */ /* 0x000fe4000800003f */
[----:B------:R-:W-:Y:S01]  /*6ad0*/  ULEA UR4, UR8, UR4, 0xe ;  /* 0x0000000408047291 */ /* 0x000fe2000f8e703f */
[----:B------:R-:W-:Y:S01]  /*6ae0*/  SEL R5, RZ, 0x1, P1 ;  /* 0x00000001ff057807 */ /* 0x000fe20000800000 */
[----:B------:R-:W-:Y:S01]  /*6af0*/  UMOV UR20, 0x0 ;  /* 0x0000000000147882 */ /* 0x000fe20000000000 */
[----:B------:R-:W-:Y:S01]  /*6b00*/  @UP0 ULDC UR8, c[0x0][0x49c] ;  /* 0x0001270000080ab9 */ /* 0x000fe20000000800 */
[----:B------:R-:W-:Y:S01]  /*6b10*/  UIADD3 UR16, UR4, 0x2000, URZ ;  /* 0x0000200004107890 */ /* 0x000fe2000fffe03f */
[----:B------:R-:W-:Y:S01]  /*6b20*/  LOP3.LUT R2, R2, R5, RZ, 0x3c, !PT ;  /* 0x0000000502027212 */ /* 0x000fe200078e3cff */
[----:B------:R-:W-:Y:S01]  /*6b30*/  UIMAD.WIDE.U32 UR8, UR11, UR8, URZ ;  /* 0x000000080b0872a5 */ /* 0x000fe2000f8e003f */
[----:B------:R-:W-:Y:S01]  /*6b40*/  SEL R3, R3, RZ, P1 ;  /* 0x000000ff03037207 */ /* 0x000fe20000800000 */
[----:B------:R-:W-:Y:S01]  /*6b50*/  UMOV UR21, 0x10000000 ;  /* 0x1000000000157882 */ /* 0x000fe20000000000 */
[----:B------:R-:W-:Y:S01]  /*6b60*/  UMOV UR19, UR7 ;  /* 0x0000000700137c82 */ /* 0x000fe20008000000 */
[----:B------:R-:W-:Y:S01]  /*6b70*/  @UP0 USHF.R.U32.HI UR13, URZ, UR6, UR9 ;  /* 0x000000063f0d0299 */ /* 0x000fe20008011609 */
[----:B------:R-:W-:Y:S01]  /*6b80*/  R2UR UR6, R6 ;  /* 0x00000000060672ca */ /* 0x000fe200000e0000 */
[----:B------:R-:W-:Y:S01]  /*6b90*/  UIMAD UR9, UR11, UR10, UR7 ;  /* 0x0000000a0b0972a4 */ /* 0x000fe2000f8e0207 */
[----:B------:R-:W-:Y:S01]  /*6ba0*/  R2UR UR10, R95 ;  /* 0x000000005f0a72ca */ /* 0x000fe200000e0000 */
[----:B------:R-:W-:-:S04]  /*6bb0*/  UIADD3 UR8, -UR13, URZ, URZ ;  /* 0x0000003f0d087290 */ /* 0x000fc8000fffe13f */
[----:B------:R-:W-:Y:S02]  /*6bc0*/  UIMAD UR12, UR12, UR8, UR11 ;  /* 0x000000080c0c72a4 */ /* 0x000fe4000f8e020b */
[----:B------:R-:W-:Y:S02]  /*6bd0*/  UIADD3 UR8, UR17, 0x24000, URZ ;  /* 0x0002400011087890 */ /* 0x000fe4000fffe03f */
[----:B------:R-:W-:Y:S02]  /*6be0*/  UIMAD UR11, UR9, UR24, UR26 ;  /* 0x00000018090b72a4 */ /* 0x000fe4000f8e021a */
[----:B------:R-:W-:Y:S01]  /*6bf0*/  UIMAD UR12, UR12, UR25, UR27 ;  /* 0x000000190c0c72a4 */ /* 0x000fe2000f8e021b */
[----:B------:R0:W-:Y:S01]  /*6c00*/  UTMALDG.2D [UR4], [UR14], desc[UR20] ;  /* 0x000014040e0075b4 */ /* 0x0001e20008009000 */
[----:B------:R-:W-:Y:S01]  /*6c10*/  UMOV UR17, UR5 ;  /* 0x0000000500117c82 */ /* 0x000fe20008000000 */
[----:B------:R-:W-:Y:S01]  /*6c20*/  UMOV UR9, UR5 ;  /* 0x0000000500097c82 */ /* 0x000fe20008000000 */
[----:B------:R0:W-:Y:S05]  /*6c30*/  UTMALDG.2D [UR16], [UR14], desc[UR20] ;  /* 0x000014100e0075b4 */ /* 0x0001ea0008009000 */
[----:B------:R0:W-:Y:S02]  /*6c40*/  UTMALDG.4D.IM2COL [UR8], [UR28], UR22 ;  /* 0x000000081c0073b4 */ /* 0x0001e40008058016 */
[----:B0-----:R-:W-:Y:S05]  /*6c50*/  @P3 BRA `(.L_x_149) ;  /* 0xfffffff800d03947 */ /* 0x001fea000383ffff */
.L_x_145:
[----:B------:R-:W-:Y:S01]  /*6c60*/  ISETP.GE.U32.AND P2, PT, R7, 0x9, PT ;  /* 0x000000090700780c */ /* 0x000fe20003f46070 */
[----:B------:R-:W-:Y:S05]  /*6c70*/  WARPSYNC.ALL ;  /* 0x0000000000007948 */ /* 0x000fea0003800000 */
[----:B------:R-:W-:-:S07]  /*6c80*/  ELECT P1, URZ, PT ;  /* 0x00000000003f782f */ /* 0x000fce0003820000 */
[----:B------:R-:W-:-:S05]  /*6c90*/  @P2 IMAD.WIDE.U32 R2, R7, 0x38e38e39, RZ ;  /* 0x38e38e3907022825 */ /* 0x000fca00078e00ff */
[----:B------:R-:W-:-:S04]  /*6ca0*/  @P2 SHF.R.U32.HI R2, RZ, 0x1, R3 ;  /* 0x00000001ff022819 */ /* 0x000fc80000011603 */
[----:B------:R-:W-:-:S04]  /*6cb0*/  @P2 LOP3.LUT R2, R2, 0x1, RZ, 0xc0, !PT ;  /* 0x0000000102022812 */ /* 0x000fc800078ec0ff */
[----:B------:R-:W-:Y:S01]  /*6cc0*/  @P2 ISETP.NE.U32.AND P0, PT, R2, 0x1, PT ;  /* 0x000000010200280c */ /* 0x000fe20003f05070 */
[----:B------:R-:W-:-:S12]  /*6cd0*/  @!P1 EXIT ;  /* 0x000000000000994d */ /* 0x000fd80003800000 */
[----:B------:R-:W-:Y:S02]  /*6ce0*/  LOP3.LUT R0, R0, 0x2, RZ, 0xfc, !PT ;  /* 0x0000000200007812 */ /* 0x000fe400078efcff */
[----:B------:R-:W-:Y:S02]  /*6cf0*/  @P2 ISETP.NE.U32.AND.EX P0, PT, RZ, RZ, PT, P0 ;  /* 0x000000ffff00220c */ /* 0x000fe40003f05100 */
[----:B------:R-:W-:Y:S01]  /*6d00*/  ISETP.NE.AND P1, PT, R0, 0x3, PT ;  /* 0x000000030000780c */ /* 0x000fe20003f25270 */
[----:B------:R-:W-:Y:S01]  /*6d10*/  IMAD.MOV.U32 R0, RZ, RZ, 0x1 ;  /* 0x00000001ff007424 */ /* 0x000fe200078e00ff */
[----:B------:R-:W-:-:S11]  /*6d20*/  @P2 SEL R0, RZ, 0x1, !P0 ;  /* 0x00000001ff002807 */ /* 0x000fd60004000000 */
[----:B------:R-:W-:Y:S05]  /*6d30*/  @!P1 BRA `(.L_x_150) ;  /* 0x0000000000049947 */ /* 0x000fea0003800000 */
[----:B------:R-:W-:Y:S01]  /*6d40*/  BPT.TRAP 0x1 ;  /* 0x000000040000795c */ /* 0x000fe20000300000 */
.L_x_150:
[----:B------:R-:W0:Y:S01]  /*6d50*/  S2R R5, SR_CgaCtaId ;  /* 0x0000000000057919 */ /* 0x000e220000008800 */
[----:B------:R-:W-:Y:S01]  /*6d60*/  IMAD.WIDE.U32 R2, R7, 0x38e38e39, RZ ;  /* 0x38e38e3907027825 */ /* 0x000fe200078e00ff */
[----:B------:R-:W-:-:S04]  /*6d70*/  MOV R4, 0x400 ;  /* 0x0000040000047802 */ /* 0x000fc80000000f00 */
[----:B------:R-:W-:-:S05]  /*6d80*/  SHF.R.U32.HI R2, RZ, 0x1, R3 ;  /* 0x00000001ff027819 */ /* 0x000fca0000011603 */
[----:B------:R-:W-:Y:S01]  /*6d90*/  IMAD R2, R2, -0x9, R7 ;  /* 0xfffffff702027824 */ /* 0x000fe200078e0207 */
[----:B0-----:R-:W-:Y:S02]  /*6da0*/  LEA R3, R5, R4, 0x18 ;  /* 0x0000000405037211 */ /* 0x001fe400078ec0ff */
[----:B------:R-:W-:-:S03]  /*6db0*/  SHF.L.U32 R5, R0, 0x1f, RZ ;  /* 0x0000001f00057819 */ /* 0x000fc600000006ff */
[----:B------:R-:W-:-:S04]  /*6dc0*/  VIADD R3, R3, 0x36048 ;  /* 0x0003604803037836 */ /* 0x000fc80000000000 */
[----:B------:R-:W-:-:S07]  /*6dd0*/  IMAD R4, R2, 0x8, R3 ;  /* 0x0000000802047824 */ /* 0x000fce00078e0203 */
.L_x_151:
[----:B0-----:R0:W1:Y:S02]  /*6de0*/  SYNCS.PHASECHK.TRANS64.TRYWAIT P0, [R4+URZ], R5 ;  /* 0x00000005040075a7 */ /* 0x001064000800017f */
[----:B-1----:R-:W-:Y:S05]  /*6df0*/  @!P0 NANOSLEEP.SYNCS 0x989680 ;  /* 0x009896800000895d */ /* 0x002fea0003900000 */
[----:B------:R-:W1:Y:S02]  /*6e00*/  @!P0 SYNCS.PHASECHK.TRANS64 P0, [R4+URZ], R5 ;  /* 0x00000005040085a7 */ /* 0x000e64000800007f */
[----:B-1----:R-:W-:Y:S05]  /*6e10*/  @!P0 BRA `(.L_x_151) ;  /* 0xfffffffc00f08947 */ /* 0x002fea000383ffff */
[----:B------:R-:W-:-:S05]  /*6e20*/  VIADD R2, R2, 0x1 ;  /* 0x0000000102027836 */ /* 0x000fca0000000000 */
[----:B------:R-:W-:-:S04]  /*6e30*/  ISETP.NE.AND P0, PT, R2, 0x9, PT ;  /* 0x000000090200780c */ /* 0x000fc80003f05270 */
[----:B0-----:R-:W-:Y:S02]  /*6e40*/  SEL R5, RZ, 0x1, P0 ;  /* 0x00000001ff057807 */ /* 0x001fe40000000000 */
[----:B------:R-:W-:Y:S02]  /*6e50*/  SEL R2, R2, RZ, P0 ;  /* 0x000000ff02027207 */ /* 0x000fe40000000000 */
[----:B------:R-:W-:-:S03]  /*6e60*/  LOP3.LUT R7, R0, R5, RZ, 0x3c, !PT ;  /* 0x0000000500077212 */ /* 0x000fc600078e3cff */
[----:B------:R-:W-:Y:S01]  /*6e70*/  IMAD R0, R2, 0x8, R3 ;  /* 0x0000000802007824 */ /* 0x000fe200078e0203 */
[----:B------:R-:W-:-:S07]  /*6e80*/  SHF.L.U32 R5, R7, 0x1f, RZ ;  /* 0x0000001f07057819 */ /* 0x000fce00000006ff */
.L_x_152:
        /* <DEDUP_REMOVED lines=11> */
.L_x_153:
        /* <DEDUP_REMOVED lines=11> */
.L_x_154:
        /* <DEDUP_REMOVED lines=11> */
.L_x_155:
        /* <DEDUP_REMOVED lines=11> */
.L_x_156:
        /* <DEDUP_REMOVED lines=11> */
.L_x_157:
        /* <DEDUP_REMOVED lines=11> */
.L_x_158:
        /* <DEDUP_REMOVED lines=11> */
.L_x_159:
[----:B0-----:R0:W1:Y:S02]  /*7360*/  SYNCS.PHASECHK.TRANS64.TRYWAIT P0, [R2+URZ], R3 ;  /* 0x00000003020075a7 */ /* 0x001064000800017f */
[----:B-1----:R-:W-:Y:S05]  /*7370*/  @!P0 NANOSLEEP.SYNCS 0x989680 ;  /* 0x009896800000895d */ /* 0x002fea0003900000 */
[----:B------:R-:W1:Y:S02]  /*7380*/  @!P0 SYNCS.PHASECHK.TRANS64 P0, [R2+URZ], R3 ;  /* 0x00000003020085a7 */ /* 0x000e64000800007f */
[----:B-1----:R-:W-:Y:S05]  /*7390*/  @P0 EXIT ;  /* 0x000000000000094d */ /* 0x002fea0003800000 */
[----:B------:R-:W-:Y:S05]  /*73a0*/  BRA `(.L_x_159) ;  /* 0xfffffffc00ec7947 */ /* 0x000fea000383ffff */
.L_x_160:
[----:B------:R-:W-:-:S00]  /*73b0*/  BRA `(.L_x_160) ;  /* 0xfffffffc00fc7947 */ /* 0x000fc0000383ffff */
[----:B------:R-:W-:-:S00]  /*73c0*/  NOP ;  /* 0x0000000000007918 */ /* 0x000fc00000000000 */
        /* <DEDUP_REMOVED lines=11> */
.L_x_161:


//--------------------- .nv.shared._ZN7cutlass13device_kernelINS_4conv6kernel13ConvUniversalINS1_16ConvProblemShapeILNS1_8OperatorE2ELi2EEENS1_10collective14CollectiveConvINS1_46MainloopSm90TmaGmmaWarpSpecializedImplicitGemmILS5_2ELi9ELi2EN4cute5tupleIJNSA_1CILi1EEESD_SD_EEENS1_36KernelImplicitTmaWarpSpecializedSm90ELi1EEENSB_IJNSC_ILi128EEENSB_IJNSC_ILi64EEEEEESJ_EEENS_6half_tESL_NSA_8TiledMMAINSA_8MMA_AtomIJNSA_4SM904GMMA25MMA_64x64x16_F32F16F16_SSILNSP_5MajorE1ELSR_1ELNSP_7ScaleInE1ELSS_1EEEEEENSA_6LayoutISE_NSB_IJNSC_ILi0EEESW_SW_EEEEENSB_IJNSA_10UnderscoreESZ_SZ_EEEEENS7_6detail26Sm90ImplicitGemmTileTraitsINSA_13SM90_TMA_LOADENSA_14ComposedLayoutINSA_7SwizzleILi3ELi4ELi3EEENSA_18smem_ptr_flag_bitsILi16EEENSV_INSB_IJNSB_IJSI_NSC_ILi2EEEEEENSB_IJNSC_ILi8EEES1C_EEENSB_IJSD_NSC_ILi9EEEEEEEEENSB_IJNSB_IJSD_NSC_ILi4096EEEEEENSB_IJSI_NSC_ILi512EEEEEENSB_IJSW_NSC_ILi8192EEEEEEEEEEEEEvEENS13_INSA_20SM90_TMA_LOAD_IM2COLENS15_IS17_S19_NSV_INSB_IJNSB_IJSI_SD_EEES1D_S1F_EEENSB_IJNSB_IJSD_SW_EEES1K_NSB_IJSW_S1H_EEEEEEEEEEvEEEENS_8epilogue10collective6detail29Sm90TmaWarpSpecializedAdapterINS22_15DefaultEpilogueISL_NSB_IJlNSB_IJSD_llEEESW_EEES27_NS21_6thread17LinearCombinationISL_Li1EffLNS28_9ScaleType4KindE0ELNS_15FloatRoundStyleE2ESL_EENS_4gemm15EpilogueDefaultEEEEEvvEEEEvNT_6ParamsE --------------------------
	.section	.nv.shared._ZN7cutlass13device_kernelINS_4conv6kernel13ConvUniversalINS1_16ConvProblemShapeILNS1_8OperatorE2ELi2EEENS1_10collective14CollectiveConvINS1_46MainloopSm90TmaGmmaWarpSpecializedImplicitGemmILS5_2ELi9ELi2EN4cute5tupleIJNSA_1CILi1EEESD_SD_EEENS1_36KernelImplicitTmaWarpSpecializedSm90ELi1EEENSB_IJNSC_ILi128EEENSB_IJNSC_ILi64EEEEEESJ_EEENS_6half_tESL_NSA_8TiledMMAINSA_8MMA_AtomIJNSA_4SM904GMMA25MMA_64x64x16_F32F16F16_SSILNSP_5MajorE1ELSR_1ELNSP_7ScaleInE1ELSS_1EEEEEENSA_6LayoutISE_NSB_IJNSC_ILi0EEESW_SW_EEEEENSB_IJNSA_10UnderscoreESZ_SZ_EEEEENS7_6detail26Sm90ImplicitGemmTileTraitsINSA_13SM90_TMA_LOADENSA_14ComposedLayoutINSA_7SwizzleILi3ELi4ELi3EEENSA_18smem_ptr_flag_bitsILi16EEENSV_INSB_IJNSB_IJSI_NSC_ILi2EEEEEENSB_IJNSC_ILi8EEES1C_EEENSB_IJSD_NSC_ILi9EEEEEEEEENSB_IJNSB_IJSD_NSC_ILi4096EEEEEENSB_IJSI_NSC_ILi512EEEEEENSB_IJSW_NSC_ILi8192EEEEEEEEEEEEEvEENS13_INSA_20SM90_TMA_LOAD_IM2COLENS15_IS17_S19_NSV_INSB_IJNSB_IJSI_SD_EEES1D_S1F_EEENSB_IJNSB_IJSD_SW_EEES1K_NSB_IJSW_S1H_EEEEEEEEEEvEEEENS_8epilogue10collective6detail29Sm90TmaWarpSpecializedAdapterINS22_15DefaultEpilogueISL_NSB_IJlNSB_IJSD_llEEESW_EEES27_NS21_6thread17LinearCombinationISL_Li1EffLNS28_9ScaleType4KindE0ELNS_15FloatRoundStyleE2ESL_EENS_4gemm15EpilogueDefaultEEEEEvvEEEEvNT_6ParamsE,"aw",@nobits
	.sectionflags	@""
	.align	16
	.zero		1024


//--------------------- .nv.shared.reserved.0     --------------------------
	.section	.nv.shared.reserved.0,"aw",@nobits
	.weak		__nv_reservedSMEM_offset_0_alias
	.size		__nv_reservedSMEM_offset_0_alias, 0, 0
	.other		__nv_reservedSMEM_offset_0_alias,@"STO_CUDA_RESERVED_SHARED STV_DEFAULT"
__nv_reservedSMEM_offset_0_alias:
	.zero		0


//--------------------- .nv.global                --------------------------
	.section	.nv.global,"aw",@nobits
.nv.global:
	.type		_ZN39_INTERNAL_ae9fa927_4_k_cu_eeff4023_26164cute1_E,@object
	.size		_ZN39_INTERNAL_ae9fa927_4_k_cu_eeff4023_26164cute1_E,(_ZN39_INTERNAL_ae9fa927_4_k_cu_eeff4023_26164cuda3std3__45__cpo6cbeginE - _ZN39_INTERNAL_ae9fa927_4_k_cu_eeff4023_26164cute1_E)
_ZN39_INTERNAL_ae9fa927_4_k_cu_eeff4023_26164cute1_E:
	.zero		1
	.type		_ZN39_INTERNAL_ae9fa927_4_k_cu_eeff4023_26164cuda3std3__45__cpo6cbeginE,@object
	.size		_ZN39_INTERNAL_ae9fa927_4_k_cu_eeff4023_26164cuda3std3__45__cpo6cbeginE,(_ZN39_INTERNAL_ae9fa927_4_k_cu_eeff4023_26164cuda3std3__48in_placeE - _ZN39_INTERNAL_ae9fa927_4_k_cu_eeff4023_26164cuda3std3__45__cpo6cbeginE)
_ZN39_INTERNAL_ae9fa927_4_k_cu_eeff4023_26164cuda3std3__45__cpo6cbeginE:
	.zero		1
	.type		_ZN39_INTERNAL_ae9fa927_4_k_cu_eeff4023_26164cuda3std3__48in_placeE,@object
	.size		_ZN39_INTERNAL_ae9fa927_4_k_cu_eeff4023_26164cuda3std3__48in_placeE,(_ZN39_INTERNAL_ae9fa927_4_k_cu_eeff4023_26164cuda3std6ranges3__45__cpo9iter_moveE - _ZN39_INTERNAL_ae9fa927_4_k_cu_eeff4023_26164cuda3std3__48in_placeE)
_ZN39_INTERNAL_ae9fa927_4_k_cu_eeff4023_26164cuda3std3__48in_placeE:
	.zero		1
	.type		_ZN39_INTERNAL_ae9fa927_4_k_cu_eeff4023_26164cuda3std6ranges3__45__cpo9iter_moveE,@object
	.size		_ZN39_INTERNAL_ae9fa927_4_k_cu_eeff4023_26164cuda3std6ranges3__45__cpo9iter_moveE,(_ZN39_INTERNAL_ae9fa927_4_k_cu_eeff4023_26164cuda3std3__45__cpo5beginE - _ZN39_INTERNAL_ae9fa927_4_k_cu_eeff4023_26164cuda3std6ranges3__45__cpo9iter_moveE)
_ZN39_INTERNAL_ae9fa927_4_k_cu_eeff4023_26164cuda3std6ranges3__45__cpo9iter_moveE:
	.zero		1
	.type		_ZN39_INTERNAL_ae9fa927_4_k_cu_eeff4023_26164cuda3std3__45__cpo5beginE,@object
	.size		_ZN39_INTERNAL_ae9fa927_4_k_cu_eeff4023_26164cuda3std3__45__cpo5beginE,(_ZN39_INTERNAL_ae9fa927_4_k_cu_eeff4023_26164cuda3std3__441_GLOBAL__N__ae9fa927_4_k_cu_eeff4023_26166ignoreE - _ZN39_INTERNAL_ae9fa927_4_k_cu_eeff4023_26164cuda3std3__45__cpo5beginE)
_ZN39_INTERNAL_ae9fa927_4_k_cu_eeff4023_26164cuda3std3__45__cpo5beginE:
	.zero		1
	.type		_ZN39_INTERNAL_ae9fa927_4_k_cu_eeff4023_26164cuda3std3__441_GLOBAL__N__ae9fa927_4_k_cu_eeff4023_26166ignoreE,@object
	.size		_ZN39_INTERNAL_ae9fa927_4_k_cu_eeff4023_26164cuda3std3__441_GLOBAL__N__ae9fa927_4_k_cu_eeff4023_26166ignoreE,(_ZN39_INTERNAL_ae9fa927_4_k_cu_eeff4023_26164cute7productE - _ZN39_INTERNAL_ae9fa927_4_k_cu_eeff4023_26164cuda3std3__441_GLOBAL__N__ae9fa927_4_k_cu_eeff4023_26166ignoreE)
_ZN39_INTERNAL_ae9fa927_4_k_cu_eeff4023_26164cuda3std3__441_GLOBAL__N__ae9fa927_4_k_cu_eeff4023_26166ignoreE:
	.zero		1
	.type		_ZN39_INTERNAL_ae9fa927_4_k_cu_eeff4023_26164cute7productE,@object
	.size		_ZN39_INTERNAL_ae9fa927_4_k_cu_eeff4023_26164cute7productE,(_ZN39_INTERNAL_ae9fa927_4_k_cu_eeff4023_26164cuda3std3__45__cpo3endE - _ZN39_INTERNAL_ae9fa927_4_k_cu_eeff4023_26164cute7productE)
_ZN39_INTERNAL_ae9fa927_4_k_cu_eeff4023_26164cute7productE:
	.zero		1
	.type		_ZN39_INTERNAL_ae9fa927_4_k_cu_eeff4023_26164cuda3std3__45__cpo3endE,@object
	.size		_ZN39_INTERNAL_ae9fa927_4_k_cu_eeff4023_26164cuda3std3__45__cpo3endE,(_ZN39_INTERNAL_ae9fa927_4_k_cu_eeff4023_26164cuda3std3__419piecewise_constructE - _ZN39_INTERNAL_ae9fa927_4_k_cu_eeff4023_26164cuda3std3__45__cpo3endE)
_ZN39_INTERNAL_ae9fa927_4_k_cu_eeff4023_26164cuda3std3__45__cpo3endE:
	.zero		1
	.type		_ZN39_INTERNAL_ae9fa927_4_k_cu_eeff4023_26164cuda3std3__419piecewise_constructE,@object
	.size		_ZN39_INTERNAL_ae9fa927_4_k_cu_eeff4023_26164cuda3std3__419piecewise_constructE,(_ZN39_INTERNAL_ae9fa927_4_k_cu_eeff4023_26164cuda3std3__45__cpo4cendE - _ZN39_INTERNAL_ae9fa927_4_k_cu_eeff4023_26164cuda3std3__419piecewise_constructE)
_ZN39_INTERNAL_ae9fa927_4_k_cu_eeff4023_26164cuda3std3__419piecewise_constructE:
	.zero		1
	.type		_ZN39_INTERNAL_ae9fa927_4_k_cu_eeff4023_26164cuda3std3__45__cpo4cendE,@object
	.size		_ZN39_INTERNAL_ae9fa927_4_k_cu_eeff4023_26164cuda3std3__45__cpo4cendE,(_ZN39_INTERNAL_ae9fa927_4_k_cu_eeff4023_26164cuda3std6ranges3__45__cpo4swapE - _ZN39_INTERNAL_ae9fa927_4_k_cu_eeff4023_26164cuda3std3__45__cpo4cendE)
_ZN39_INTERNAL_ae9fa927_4_k_cu_eeff4023_26164cuda3std3__45__cpo4cendE:
	.zero		1
	.type		_ZN39_INTERNAL_ae9fa927_4_k_cu_eeff4023_26164cuda3std6ranges3__45__cpo4swapE,@object
	.size		_ZN39_INTERNAL_ae9fa927_4_k_cu_eeff4023_26164cuda3std6ranges3__45__cpo4swapE,(.L_7 - _ZN39_INTERNAL_ae9fa927_4_k_cu_eeff4023_26164cuda3std6ranges3__45__cpo4swapE)
_ZN39_INTERNAL_ae9fa927_4_k_cu_eeff4023_26164cuda3std6ranges3__45__cpo4swapE:
	.zero		1
.L_7:


//--------------------- .nv.constant0._ZN7cutlass13device_kernelINS_4conv6kernel13ConvUniversalINS1_16ConvProblemShapeILNS1_8OperatorE2ELi2EEENS1_10collective14CollectiveConvINS1_46MainloopSm90TmaGmmaWarpSpecializedImplicitGemmILS5_2ELi9ELi2EN4cute5tupleIJNSA_1CILi1EEESD_SD_EEENS1_36KernelImplicitTmaWarpSpecializedSm90ELi1EEENSB_IJNSC_ILi128EEENSB_IJNSC_ILi64EEEEEESJ_EEENS_6half_tESL_NSA_8TiledMMAINSA_8MMA_AtomIJNSA_4SM904GMMA25MMA_64x64x16_F32F16F16_SSILNSP_5MajorE1ELSR_1ELNSP_7ScaleInE1ELSS_1EEEEEENSA_6LayoutISE_NSB_IJNSC_ILi0EEESW_SW_EEEEENSB_IJNSA_10UnderscoreESZ_SZ_EEEEENS7_6detail26Sm90ImplicitGemmTileTraitsINSA_13SM90_TMA_LOADENSA_14ComposedLayoutINSA_7SwizzleILi3ELi4ELi3EEENSA_18smem_ptr_flag_bitsILi16EEENSV_INSB_IJNSB_IJSI_NSC_ILi2EEEEEENSB_IJNSC_ILi8EEES1C_EEENSB_IJSD_NSC_ILi9EEEEEEEEENSB_IJNSB_IJSD_NSC_ILi4096EEEEEENSB_IJSI_NSC_ILi512EEEEEENSB_IJSW_NSC_ILi8192EEEEEEEEEEEEEvEENS13_INSA_20SM90_TMA_LOAD_IM2COLENS15_IS17_S19_NSV_INSB_IJNSB_IJSI_SD_EEES1D_S1F_EEENSB_IJNSB_IJSD_SW_EEES1K_NSB_IJSW_S1H_EEEEEEEEEEvEEEENS_8epilogue10collective6detail29Sm90TmaWarpSpecializedAdapterINS22_15DefaultEpilogueISL_NSB_IJlNSB_IJSD_llEEESW_EEES27_NS21_6thread17LinearCombinationISL_Li1EffLNS28_9ScaleType4KindE0ELNS_15FloatRoundStyleE2ESL_EENS_4gemm15EpilogueDefaultEEEEEvvEEEEvNT_6ParamsE --------------------------
	.section	.nv.constant0._ZN7cutlass13device_kernelINS_4conv6kernel13ConvUniversalINS1_16ConvProblemShapeILNS1_8OperatorE2ELi2EEENS1_10collective14CollectiveConvINS1_46MainloopSm90TmaGmmaWarpSpecializedImplicitGemmILS5_2ELi9ELi2EN4cute5tupleIJNSA_1CILi1EEESD_SD_EEENS1_36KernelImplicitTmaWarpSpecializedSm90ELi1EEENSB_IJNSC_ILi128EEENSB_IJNSC_ILi64EEEEEESJ_EEENS_6half_tESL_NSA_8TiledMMAINSA_8MMA_AtomIJNSA_4SM904GMMA25MMA_64x64x16_F32F16F16_SSILNSP_5MajorE1ELSR_1ELNSP_7ScaleInE1ELSS_1EEEEEENSA_6LayoutISE_NSB_IJNSC_ILi0EEESW_SW_EEEEENSB_IJNSA_10UnderscoreESZ_SZ_EEEEENS7_6detail26Sm90ImplicitGemmTileTraitsINSA_13SM90_TMA_LOADENSA_14ComposedLayoutINSA_7SwizzleILi3ELi4ELi3EEENSA_18smem_ptr_flag_bitsILi16EEENSV_INSB_IJNSB_IJSI_NSC_ILi2EEEEEENSB_IJNSC_ILi8EEES1C_EEENSB_IJSD_NSC_ILi9EEEEEEEEENSB_IJNSB_IJSD_NSC_ILi4096EEEEEENSB_IJSI_NSC_ILi512EEEEEENSB_IJSW_NSC_ILi8192EEEEEEEEEEEEEvEENS13_INSA_20SM90_TMA_LOAD_IM2COLENS15_IS17_S19_NSV_INSB_IJNSB_IJSI_SD_EEES1D_S1F_EEENSB_IJNSB_IJSD_SW_EEES1K_NSB_IJSW_S1H_EEEEEEEEEEvEEEENS_8epilogue10collective6detail29Sm90TmaWarpSpecializedAdapterINS22_15DefaultEpilogueISL_NSB_IJlNSB_IJSD_llEEESW_EEES27_NS21_6thread17LinearCombinationISL_Li1EffLNS28_9ScaleType4KindE0ELNS_15FloatRoundStyleE2ESL_EENS_4gemm15EpilogueDefaultEEEEEvvEEEEvNT_6ParamsE,"a",@progbits
	.sectionflags	@""
	.align	4
.nv.constant0._ZN7cutlass13device_kernelINS_4conv6kernel13ConvUniversalINS1_16ConvProblemShapeILNS1_8OperatorE2ELi2EEENS1_10collective14CollectiveConvINS1_46MainloopSm90TmaGmmaWarpSpecializedImplicitGemmILS5_2ELi9ELi2EN4cute5tupleIJNSA_1CILi1EEESD_SD_EEENS1_36KernelImplicitTmaWarpSpecializedSm90ELi1EEENSB_IJNSC_ILi128EEENSB_IJNSC_ILi64EEEEEESJ_EEENS_6half_tESL_NSA_8TiledMMAINSA_8MMA_AtomIJNSA_4SM904GMMA25MMA_64x64x16_F32F16F16_SSILNSP_5MajorE1ELSR_1ELNSP_7ScaleInE1ELSS_1EEEEEENSA_6LayoutISE_NSB_IJNSC_ILi0EEESW_SW_EEEEENSB_IJNSA_10UnderscoreESZ_SZ_EEEEENS7_6detail26Sm90ImplicitGemmTileTraitsINSA_13SM90_TMA_LOADENSA_14ComposedLayoutINSA_7SwizzleILi3ELi4ELi3EEENSA_18smem_ptr_flag_bitsILi16EEENSV_INSB_IJNSB_IJSI_NSC_ILi2EEEEEENSB_IJNSC_ILi8EEES1C_EEENSB_IJSD_NSC_ILi9EEEEEEEEENSB_IJNSB_IJSD_NSC_ILi4096EEEEEENSB_IJSI_NSC_ILi512EEEEEENSB_IJSW_NSC_ILi8192EEEEEEEEEEEEEvEENS13_INSA_20SM90_TMA_LOAD_IM2COLENS15_IS17_S19_NSV_INSB_IJNSB_IJSI_SD_EEES1D_S1F_EEENSB_IJNSB_IJSD_SW_EEES1K_NSB_IJSW_S1H_EEEEEEEEEEvEEEENS_8epilogue10collective6detail29Sm90TmaWarpSpecializedAdapterINS22_15DefaultEpilogueISL_NSB_IJlNSB_IJSD_llEEESW_EEES27_NS21_6thread17LinearCombinationISL_Li1EffLNS28_9ScaleType4KindE0ELNS_15FloatRoundStyleE2ESL_EENS_4gemm15EpilogueDefaultEEEEEvvEEEEvNT_6ParamsE:
	.zero		1536


//--------------------- SYMBOLS --------------------------

	.type		.nv.reservedSmem.offset0,@object
	.size		.nv.reservedSmem.offset0,0x4
